	.target	sm_90a

	.elftype	@"ET_EXEC"


//--------------------- .note.nv.tkinfo           --------------------------
	.section	.note.nv.tkinfo,"",@"SHT_NOTE"
	.sectionflags	@"SHF_NOTE_NV_TKINFO"
	.tkinfo
        /*0018*/ 	.word	0x00000002
        /*0030*/ 	.string	""
        /*0030*/ 	.string	"ptxas"
        /*0030*/ 	.string	"Cuda compilation tools, release 13.0, V13.0.88"
        /*0030*/ 	.string	"Build cuda_13.0.r13.0/compiler.36424714_0"
        /*0030*/ 	.string	"-arch sm_90a -m 64 "



//--------------------- .note.nv.cuinfo           --------------------------
	.section	.note.nv.cuinfo,"",@"SHT_NOTE"
	.sectionflags	@"SHF_NOTE_NV_CUINFO"
        /*0018*/ 	.short	0x0002
        /*001a*/ 	.short	0x005a
        /*001c*/ 	.short	0x0082
	.zero		2


//--------------------- .nv.info                  --------------------------
	.section	.nv.info,"",@"SHT_CUDA_INFO"
	.align	4


	//----- nvinfo : EIATTR_REGCOUNT
	.align		4
        /*0000*/ 	.byte	0x04, 0x2f
        /*0002*/ 	.short	(.L_15 - .L_14)
	.align		4
.L_14:
        /*0004*/ 	.word	index@(_ZN7cutlass13device_kernelINS_4gemm6kernel13GemmUniversalIN4cute5tupleIJiiiiEEENS1_10collective13CollectiveMmaINS1_34MainloopSm90TmaGmmaWarpSpecializedILi6ENS5_IJNS4_1CILi2EEENSA_ILi1EEESC_EEENS1_35KernelTmaWarpSpecializedCooperativeEEENS5_IJNSA_ILi512EEENSA_ILi16EEENSA_ILi32EEEEEENS_6half_tENS5_IJlSC_lEEESK_SL_NS4_8TiledMMAINS4_8MMA_AtomIJNS4_4SM904GMMA25MMA_64x16x16_F32F16F16_SSILNSP_5MajorE0ELSR_0ELNSP_7ScaleInE1ELSS_1EEEEEENS4_6LayoutISD_NS5_IJSC_NSA_ILi0EEESW_EEEEENS5_IJNS4_10UnderscoreESZ_SZ_EEEEENS4_13SM90_TMA_LOADENS4_14ComposedLayoutINS4_7SwizzleILi2ELi4ELi3EEENS4_18smem_ptr_flag_bitsILi16EEENSV_INS5_IJNSA_ILi8EEESI_EEENS5_IJSI_SC_EEEEEEEvNS4_8identityENS4_23SM90_TMA_LOAD_MULTICASTES1C_vS1D_EENS_8epilogue10collective6detail29Sm90TmaWarpSpecializedAdapterINS1H_15DefaultEpilogueISK_SL_SL_NS1G_6thread17LinearCombinationISK_Li1EffLNS1L_9ScaleType4KindE0ELNS_15FloatRoundStyleE2ESK_EENS1_15EpilogueDefaultEEEEEvvEEEEvNT_6ParamsE)
        /*0008*/ 	.word	0x000000a8


	//----- nvinfo : EIATTR_FRAME_SIZE
	.align		4
.L_15:
        /*000c*/ 	.byte	0x04, 0x11
        /*000e*/ 	.short	(.L_17 - .L_16)
	.align		4
.L_16:
        /*0010*/ 	.word	index@(_ZN7cutlass13device_kernelINS_4gemm6kernel13GemmUniversalIN4cute5tupleIJiiiiEEENS1_10collective13CollectiveMmaINS1_34MainloopSm90TmaGmmaWarpSpecializedILi6ENS5_IJNS4_1CILi2EEENSA_ILi1EEESC_EEENS1_35KernelTmaWarpSpecializedCooperativeEEENS5_IJNSA_ILi512EEENSA_ILi16EEENSA_ILi32EEEEEENS_6half_tENS5_IJlSC_lEEESK_SL_NS4_8TiledMMAINS4_8MMA_AtomIJNS4_4SM904GMMA25MMA_64x16x16_F32F16F16_SSILNSP_5MajorE0ELSR_0ELNSP_7ScaleInE1ELSS_1EEEEEENS4_6LayoutISD_NS5_IJSC_NSA_ILi0EEESW_EEEEENS5_IJNS4_10UnderscoreESZ_SZ_EEEEENS4_13SM90_TMA_LOADENS4_14ComposedLayoutINS4_7SwizzleILi2ELi4ELi3EEENS4_18smem_ptr_flag_bitsILi16EEENSV_INS5_IJNSA_ILi8EEESI_EEENS5_IJSI_SC_EEEEEEEvNS4_8identityENS4_23SM90_TMA_LOAD_MULTICASTES1C_vS1D_EENS_8epilogue10collective6detail29Sm90TmaWarpSpecializedAdapterINS1H_15DefaultEpilogueISK_SL_SL_NS1G_6thread17LinearCombinationISK_Li1EffLNS1L_9ScaleType4KindE0ELNS_15FloatRoundStyleE2ESK_EENS1_15EpilogueDefaultEEEEEvvEEEEvNT_6ParamsE)
        /*0014*/ 	.word	0x00000000


	//----- nvinfo : EIATTR_MIN_STACK_SIZE
	.align		4
.L_17:
        /*0018*/ 	.byte	0x04, 0x12
        /*001a*/ 	.short	(.L_19 - .L_18)
	.align		4
.L_18:
        /*001c*/ 	.word	index@(_ZN7cutlass13device_kernelINS_4gemm6kernel13GemmUniversalIN4cute5tupleIJiiiiEEENS1_10collective13CollectiveMmaINS1_34MainloopSm90TmaGmmaWarpSpecializedILi6ENS5_IJNS4_1CILi2EEENSA_ILi1EEESC_EEENS1_35KernelTmaWarpSpecializedCooperativeEEENS5_IJNSA_ILi512EEENSA_ILi16EEENSA_ILi32EEEEEENS_6half_tENS5_IJlSC_lEEESK_SL_NS4_8TiledMMAINS4_8MMA_AtomIJNS4_4SM904GMMA25MMA_64x16x16_F32F16F16_SSILNSP_5MajorE0ELSR_0ELNSP_7ScaleInE1ELSS_1EEEEEENS4_6LayoutISD_NS5_IJSC_NSA_ILi0EEESW_EEEEENS5_IJNS4_10UnderscoreESZ_SZ_EEEEENS4_13SM90_TMA_LOADENS4_14ComposedLayoutINS4_7SwizzleILi2ELi4ELi3EEENS4_18smem_ptr_flag_bitsILi16EEENSV_INS5_IJNSA_ILi8EEESI_EEENS5_IJSI_SC_EEEEEEEvNS4_8identityENS4_23SM90_TMA_LOAD_MULTICASTES1C_vS1D_EENS_8epilogue10collective6detail29Sm90TmaWarpSpecializedAdapterINS1H_15DefaultEpilogueISK_SL_SL_NS1G_6thread17LinearCombinationISK_Li1EffLNS1L_9ScaleType4KindE0ELNS_15FloatRoundStyleE2ESK_EENS1_15EpilogueDefaultEEEEEvvEEEEvNT_6ParamsE)
        /*0020*/ 	.word	0x00000000
.L_19:


//--------------------- .nv.compat                --------------------------
	.section	.nv.compat,"",@"SHT_CUDA_COMPAT_INFO"
	.align	4
        /*0000*/ 	.byte	0x02, 0x09, 0x01, 0x00, 0x02, 0x02, 0x04, 0x00, 0x02, 0x05, 0x05, 0x00, 0x03, 0x07, 0x01, 0x01
        /*0010*/ 	.byte	0x02, 0x03, 0x01, 0x00, 0x02, 0x06, 0x01, 0x00, 0x04, 0x0b, 0x08, 0x00, 0x00, 0x00, 0x00, 0x00
        /*0020*/ 	.byte	0x00, 0x00, 0x00, 0x00


//--------------------- .nv.info._ZN7cutlass13device_kernelINS_4gemm6kernel13GemmUniversalIN4cute5tupleIJiiiiEEENS1_10collective13CollectiveMmaINS1_34MainloopSm90TmaGmmaWarpSpecializedILi6ENS5_IJNS4_1CILi2EEENSA_ILi1EEESC_EEENS1_35KernelTmaWarpSpecializedCooperativeEEENS5_IJNSA_ILi512EEENSA_ILi16EEENSA_ILi32EEEEEENS_6half_tENS5_IJlSC_lEEESK_SL_NS4_8TiledMMAINS4_8MMA_AtomIJNS4_4SM904GMMA25MMA_64x16x16_F32F16F16_SSILNSP_5MajorE0ELSR_0ELNSP_7ScaleInE1ELSS_1EEEEEENS4_6LayoutISD_NS5_IJSC_NSA_ILi0EEESW_EEEEENS5_IJNS4_10UnderscoreESZ_SZ_EEEEENS4_13SM90_TMA_LOADENS4_14ComposedLayoutINS4_7SwizzleILi2ELi4ELi3EEENS4_18smem_ptr_flag_bitsILi16EEENSV_INS5_IJNSA_ILi8EEESI_EEENS5_IJSI_SC_EEEEEEEvNS4_8identityENS4_23SM90_TMA_LOAD_MULTICASTES1C_vS1D_EENS_8epilogue10collective6detail29Sm90TmaWarpSpecializedAdapterINS1H_15DefaultEpilogueISK_SL_SL_NS1G_6thread17LinearCombinationISK_Li1EffLNS1L_9ScaleType4KindE0ELNS_15FloatRoundStyleE2ESK_EENS1_15EpilogueDefaultEEEEEvvEEEEvNT_6ParamsE --------------------------
	.section	.nv.info._ZN7cutlass13device_kernelINS_4gemm6kernel13GemmUniversalIN4cute5tupleIJiiiiEEENS1_10collective13CollectiveMmaINS1_34MainloopSm90TmaGmmaWarpSpecializedILi6ENS5_IJNS4_1CILi2EEENSA_ILi1EEESC_EEENS1_35KernelTmaWarpSpecializedCooperativeEEENS5_IJNSA_ILi512EEENSA_ILi16EEENSA_ILi32EEEEEENS_6half_tENS5_IJlSC_lEEESK_SL_NS4_8TiledMMAINS4_8MMA_AtomIJNS4_4SM904GMMA25MMA_64x16x16_F32F16F16_SSILNSP_5MajorE0ELSR_0ELNSP_7ScaleInE1ELSS_1EEEEEENS4_6LayoutISD_NS5_IJSC_NSA_ILi0EEESW_EEEEENS5_IJNS4_10UnderscoreESZ_SZ_EEEEENS4_13SM90_TMA_LOADENS4_14ComposedLayoutINS4_7SwizzleILi2ELi4ELi3EEENS4_18smem_ptr_flag_bitsILi16EEENSV_INS5_IJNSA_ILi8EEESI_EEENS5_IJSI_SC_EEEEEEEvNS4_8identityENS4_23SM90_TMA_LOAD_MULTICASTES1C_vS1D_EENS_8epilogue10collective6detail29Sm90TmaWarpSpecializedAdapterINS1H_15DefaultEpilogueISK_SL_SL_NS1G_6thread17LinearCombinationISK_Li1EffLNS1L_9ScaleType4KindE0ELNS_15FloatRoundStyleE2ESK_EENS1_15EpilogueDefaultEEEEEvvEEEEvNT_6ParamsE,"",@"SHT_CUDA_INFO"
	.sectionflags	@""
	.align	4


	//----- nvinfo : EIATTR_CUDA_API_VERSION
	.align		4
        /*0000*/ 	.byte	0x04, 0x37
        /*0002*/ 	.short	(.L_21 - .L_20)
.L_20:
        /*0004*/ 	.word	0x00000082


	//----- nvinfo : EIATTR_KPARAM_INFO
	.align		4
.L_21:
        /*0008*/ 	.byte	0x04, 0x17
        /*000a*/ 	.short	(.L_23 - .L_22)
.L_22:
        /*000c*/ 	.word	0x00000000
        /*0010*/ 	.short	0x0000
        /*0012*/ 	.short	0x0070
        /*0014*/ 	.byte	0x00, 0xf0, 0x01, 0x10


	//----- nvinfo : EIATTR_SPARSE_MMA_MASK
	.align		4
.L_23:
        /*0018*/ 	.byte	0x03, 0x50
        /*001a*/ 	.short	0x0000


	//----- nvinfo : EIATTR_MAXREG_COUNT
	.align		4
        /*001c*/ 	.byte	0x03, 0x1b
        /*001e*/ 	.short	0x00a8


	//----- nvinfo : EIATTR_NUM_BARRIERS
	.align		4
        /*0020*/ 	.byte	0x02, 0x4c
        /*0022*/ 	.byte	0x01
	.zero		1


	//----- nvinfo : EIATTR_EXTERNS
	.align		4
        /*0024*/ 	.byte	0x04, 0x0f
        /*0026*/ 	.short	(.L_25 - .L_24)


	//   ....[0]....
	.align		4
.L_24:
        /*0028*/ 	.word	index@(__assertfail)


	//----- nvinfo : EIATTR_MERCURY_ISA_VERSION
	.align		4
.L_25:
        /*002c*/ 	.byte	0x03, 0x5f
        /*002e*/ 	.short	0x0101


	//----- nvinfo : EIATTR_INT_WARP_WIDE_INSTR_OFFSETS
	.align		4
        /*0030*/ 	.byte	0x04, 0x31
        /*0032*/ 	.short	(.L_27 - .L_26)


	//   ....[0]....
.L_26:
        /*0034*/ 	.word	0x000004c0


	//   ....[1]....
        /*0038*/ 	.word	0x000004f0


	//   ....[2]....
        /*003c*/ 	.word	0x00000690


	//   ....[3]....
        /*0040*/ 	.word	0x000021f0


	//----- nvinfo : EIATTR_COOP_GROUP_MASK_REGIDS
	.align		4
.L_27:
        /*0044*/ 	.byte	0x04, 0x29
        /*0046*/ 	.short	(.L_29 - .L_28)


	//   ....[0]....
.L_28:
        /*0048*/ 	.word	0xffffffff


	//   ....[1]....
        /*004c*/ 	.word	0xffffffff


	//   ....[2]....
        /*0050*/ 	.word	0xffffffff


	//   ....[3]....
        /*0054*/ 	.word	0xffffffff


	//   ....[4]....
        /*0058*/ 	.word	0xffffffff


	//   ....[5]....
        /*005c*/ 	.word	0xffffffff


	//----- nvinfo : EIATTR_COOP_GROUP_INSTR_OFFSETS
	.align		4
.L_29:
        /*0060*/ 	.byte	0x04, 0x28
        /*0062*/ 	.short	(.L_31 - .L_30)


	//   ....[0]....
.L_30:
        /*0064*/ 	.word	0x00000060


	//   ....[1]....
        /*0068*/ 	.word	0x00000070


	//   ....[2]....
        /*006c*/ 	.word	0x00000130


	//   ....[3]....
        /*0070*/ 	.word	0x00000310


	//   ....[4]....
        /*0074*/ 	.word	0x00000840


	//   ....[5]....
        /*0078*/ 	.word	0x00001550


	//----- nvinfo : EIATTR_REG_RECONFIG
	.align		4
.L_31:
        /*007c*/ 	.byte	0x01, 0x54
	.zero		2


	//----- nvinfo : EIATTR_SYSCALL_OFFSETS
	.align		4
        /*0080*/ 	.byte	0x04, 0x46
        /*0082*/ 	.short	(.L_33 - .L_32)


	//   ....[0]....
.L_32:
        /*0084*/ 	.word	0x00001740


	//----- nvinfo : EIATTR_MBARRIER_INSTR_OFFSETS
	.align		4
.L_33:
        /*0088*/ 	.byte	0x04, 0x39
        /*008a*/ 	.short	(.L_35 - .L_34)


	//   ....[0]....
.L_34:
        /*008c*/ 	.word	0x00000230
        /*0090*/ 	.word	0x000000ff
        /*0094*/ 	.word	0x00000000
        /*0098*/ 	.short	0x0100
        /*009a*/ 	.byte	0x08
	.zero		1


	//   ....[1]....
        /*009c*/ 	.word	0x00000240
        /*00a0*/ 	.word	0x000000ff
        /*00a4*/ 	.word	0x00000030
        /*00a8*/ 	.short	0x0100
        /*00aa*/ 	.byte	0x08
	.zero		1


	//   ....[2]....
        /*00ac*/ 	.word	0x00000250
        /*00b0*/ 	.word	0x000000ff
        /*00b4*/ 	.word	0x00000008
        /*00b8*/ 	.short	0x0100
        /*00ba*/ 	.byte	0x08
	.zero		1


	//   ....[3]....
        /*00bc*/ 	.word	0x00000260
        /*00c0*/ 	.word	0x000000ff
        /*00c4*/ 	.word	0x00000038
        /*00c8*/ 	.short	0x0100
        /*00ca*/ 	.byte	0x08
	.zero		1


	//   ....[4]....
        /*00cc*/ 	.word	0x00000270
        /*00d0*/ 	.word	0x000000ff
        /*00d4*/ 	.word	0x00000010
        /*00d8*/ 	.short	0x0100
        /*00da*/ 	.byte	0x08
	.zero		1


	//   ....[5]....
        /*00dc*/ 	.word	0x00000280
        /*00e0*/ 	.word	0x000000ff
        /*00e4*/ 	.word	0x00000040
        /*00e8*/ 	.short	0x0100
        /*00ea*/ 	.byte	0x08
	.zero		1


	//   ....[6]....
        /*00ec*/ 	.word	0x00000290
        /*00f0*/ 	.word	0x000000ff
        /*00f4*/ 	.word	0x00000018
        /*00f8*/ 	.short	0x0100
        /*00fa*/ 	.byte	0x08
	.zero		1


	//   ....[7]....
        /*00fc*/ 	.word	0x000002a0
        /*0100*/ 	.word	0x000000ff
        /*0104*/ 	.word	0x00000048
        /*0108*/ 	.short	0x0100
        /*010a*/ 	.byte	0x08
	.zero		1


	//   ....[8]....
        /*010c*/ 	.word	0x000002b0
        /*0110*/ 	.word	0x000000ff
        /*0114*/ 	.word	0x00000020
        /*0118*/ 	.short	0x0100
        /*011a*/ 	.byte	0x08
	.zero		1


	//   ....[9]....
        /*011c*/ 	.word	0x000002c0
        /*0120*/ 	.word	0x000000ff
        /*0124*/ 	.word	0x00000050
        /*0128*/ 	.short	0x0100
        /*012a*/ 	.byte	0x08
	.zero		1


	//   ....[10]....
        /*012c*/ 	.word	0x000002d0
        /*0130*/ 	.word	0x000000ff
        /*0134*/ 	.word	0x00000028
        /*0138*/ 	.short	0x0100
        /*013a*/ 	.byte	0x08
	.zero		1


	//   ....[11]....
        /*013c*/ 	.word	0x000002e0
        /*0140*/ 	.word	0x000000ff
        /*0144*/ 	.word	0x00000058
        /*0148*/ 	.short	0x0100
        /*014a*/ 	.byte	0x08
	.zero		1


	//   ....[12]....
        /*014c*/ 	.word	0x00000720
        /*0150*/ 	.word	0x000000ff
        /*0154*/ 	.word	0x00000070
        /*0158*/ 	.short	0x0100
        /*015a*/ 	.byte	0x06
	.zero		1


	//   ....[13]....
        /*015c*/ 	.word	0x000007c0
        /*0160*/ 	.word	0x000000ff
        /*0164*/ 	.word	0x00000078
        /*0168*/ 	.short	0x0100
        /*016a*/ 	.byte	0x06
	.zero		1


	//   ....[14]....
        /*016c*/ 	.word	0x000017c0
        /*0170*/ 	.word	0x00000003
        /*0174*/ 	.word	0x00000000
        /*0178*/ 	.short	0x010a
        /*017a*/ 	.byte	0x3f
	.zero		1


	//   ....[15]....
        /*017c*/ 	.word	0x00001820
        /*0180*/ 	.word	0x00000003
        /*0184*/ 	.word	0x00000000
        /*0188*/ 	.short	0x010a
        /*018a*/ 	.byte	0x3f
	.zero		1


	//   ....[16]....
        /*018c*/ 	.word	0x00001ca0
        /*0190*/ 	.word	0x000000ff
        /*0194*/ 	.word	0x00000000
        /*0198*/ 	.short	0x010a
        /*019a*/ 	.byte	0x04
	.zero		1


	//   ....[17]....
        /*019c*/ 	.word	0x00001ce0
        /*01a0*/ 	.word	0x000000ff
        /*01a4*/ 	.word	0x00000000
        /*01a8*/ 	.short	0x010a
        /*01aa*/ 	.byte	0x04
	.zero		1


	//   ....[18]....
        /*01ac*/ 	.word	0x000020a0
        /*01b0*/ 	.word	0x00000004
        /*01b4*/ 	.word	0x00000000
        /*01b8*/ 	.short	0x0101
        /*01ba*/ 	.byte	0x3f
	.zero		1


	//   ....[19]....
        /*01bc*/ 	.word	0x00002290
        /*01c0*/ 	.word	0x00000000
        /*01c4*/ 	.word	0x00000000
        /*01c8*/ 	.short	0x0101
        /*01ca*/ 	.byte	0x3f
	.zero		1


	//   ....[20]....
        /*01cc*/ 	.word	0x00005c60
        /*01d0*/ 	.word	0x00000017
        /*01d4*/ 	.word	0x00000030
        /*01d8*/ 	.short	0x010a
        /*01da*/ 	.byte	0x3f
	.zero		1


	//   ....[21]....
        /*01dc*/ 	.word	0x00005fe0
        /*01e0*/ 	.word	0x00000006
        /*01e4*/ 	.word	0x00000078
        /*01e8*/ 	.short	0x0101
        /*01ea*/ 	.byte	0x3f
	.zero		1


	//   ....[22]....
        /*01ec*/ 	.word	0x00006730
        /*01f0*/ 	.word	0x00000007
        /*01f4*/ 	.word	0x00000000
        /*01f8*/ 	.short	0x010a
        /*01fa*/ 	.byte	0x3f
	.zero		1


	//   ....[23]....
        /*01fc*/ 	.word	0x000067b0
        /*0200*/ 	.word	0x00000006
        /*0204*/ 	.word	0x00000000
        /*0208*/ 	.short	0x010a
        /*020a*/ 	.byte	0x3f
	.zero		1


	//   ....[24]....
        /*020c*/ 	.word	0x00006840
        /*0210*/ 	.word	0x00000007
        /*0214*/ 	.word	0x00000000
        /*0218*/ 	.short	0x010a
        /*021a*/ 	.byte	0x3f
	.zero		1


	//   ....[25]....
        /*021c*/ 	.word	0x000068d0
        /*0220*/ 	.word	0x00000006
        /*0224*/ 	.word	0x00000000
        /*0228*/ 	.short	0x010a
        /*022a*/ 	.byte	0x3f
	.zero		1


	//   ....[26]....
        /*022c*/ 	.word	0x00006960
        /*0230*/ 	.word	0x00000007
        /*0234*/ 	.word	0x00000000
        /*0238*/ 	.short	0x010a
        /*023a*/ 	.byte	0x3f
	.zero		1


	//   ....[27]....
        /*023c*/ 	.word	0x000069f0
        /*0240*/ 	.word	0x00000005
        /*0244*/ 	.word	0x00000000
        /*0248*/ 	.short	0x010a
        /*024a*/ 	.byte	0x3f
	.zero		1


	//   ....[28]....
        /*024c*/ 	.word	0x00006a50
        /*0250*/ 	.word	0x00000003
        /*0254*/ 	.word	0x00000000
        /*0258*/ 	.short	0x010a
        /*025a*/ 	.byte	0x3f
	.zero		1


	//   ....[29]....
        /*025c*/ 	.word	0x00006ab0
        /*0260*/ 	.word	0x00000005
        /*0264*/ 	.word	0x00000000
        /*0268*/ 	.short	0x010a
        /*026a*/ 	.byte	0x3f
	.zero		1


	//   ....[30]....
        /*026c*/ 	.word	0x00006b80
        /*0270*/ 	.word	0x00000017
        /*0274*/ 	.word	0x00000030
        /*0278*/ 	.short	0x010a
        /*027a*/ 	.byte	0x3f
	.zero		1


	//   ....[31]....
        /*027c*/ 	.word	0x00006c50
        /*0280*/ 	.word	0x00000007
        /*0284*/ 	.word	0x00000000
        /*0288*/ 	.short	0x010a
        /*028a*/ 	.byte	0x3f
	.zero		1


	//   ....[32]....
        /*028c*/ 	.word	0x00006ca0
        /*0290*/ 	.word	0x00000006
        /*0294*/ 	.word	0x00000000
        /*0298*/ 	.short	0x010a
        /*029a*/ 	.byte	0x3f
	.zero		1


	//   ....[33]....
        /*029c*/ 	.word	0x00006cf0
        /*02a0*/ 	.word	0x00000007
        /*02a4*/ 	.word	0x00000000
        /*02a8*/ 	.short	0x010a
        /*02aa*/ 	.byte	0x3f
	.zero		1


	//   ....[34]....
        /*02ac*/ 	.word	0x00006d40
        /*02b0*/ 	.word	0x00000006
        /*02b4*/ 	.word	0x00000000
        /*02b8*/ 	.short	0x010a
        /*02ba*/ 	.byte	0x3f
	.zero		1


	//   ....[35]....
        /*02bc*/ 	.word	0x00006d90
        /*02c0*/ 	.word	0x00000007
        /*02c4*/ 	.word	0x00000000
        /*02c8*/ 	.short	0x010a
        /*02ca*/ 	.byte	0x3f
	.zero		1


	//----- nvinfo : EIATTR_NUM_MBARRIERS
	.align		4
.L_35:
        /*02cc*/ 	.byte	0x03, 0x38
        /*02ce*/ 	.short	0x000e


	//----- nvinfo : EIATTR_EXIT_INSTR_OFFSETS
	.align		4
        /*02d0*/ 	.byte	0x04, 0x1c
        /*02d2*/ 	.short	(.L_37 - .L_36)


	//   ....[0]....
.L_36:
        /*02d4*/ 	.word	0x00000a10


	//   ....[1]....
        /*02d8*/ 	.word	0x00001220


	//   ....[2]....
        /*02dc*/ 	.word	0x000053e0


	//   ....[3]....
        /*02e0*/ 	.word	0x00005940


	//   ....[4]....
        /*02e4*/ 	.word	0x00006a40


	//----- nvinfo : EIATTR_MAX_THREADS
	.align		4
.L_37:
        /*02e8*/ 	.byte	0x04, 0x05
        /*02ea*/ 	.short	(.L_39 - .L_38)
.L_38:
        /*02ec*/ 	.word	0x00000180
        /*02f0*/ 	.word	0x00000001
        /*02f4*/ 	.word	0x00000001


	//----- nvinfo : EIATTR_CRS_STACK_SIZE
	.align		4
.L_39:
        /*02f8*/ 	.byte	0x04, 0x1e
        /*02fa*/ 	.short	(.L_41 - .L_40)
.L_40:
        /*02fc*/ 	.word	0x00000000


	//----- nvinfo : EIATTR_CBANK_PARAM_SIZE
	.align		4
.L_41:
        /*0300*/ 	.byte	0x03, 0x19
        /*0302*/ 	.short	0x0470


	//----- nvinfo : EIATTR_PARAM_CBANK
	.align		4
        /*0304*/ 	.byte	0x04, 0x0a
        /*0306*/ 	.short	(.L_43 - .L_42)
	.align		4
.L_42:
        /*0308*/ 	.word	index@(.nv.constant0._ZN7cutlass13device_kernelINS_4gemm6kernel13GemmUniversalIN4cute5tupleIJiiiiEEENS1_10collective13CollectiveMmaINS1_34MainloopSm90TmaGmmaWarpSpecializedILi6ENS5_IJNS4_1CILi2EEENSA_ILi1EEESC_EEENS1_35KernelTmaWarpSpecializedCooperativeEEENS5_IJNSA_ILi512EEENSA_ILi16EEENSA_ILi32EEEEEENS_6half_tENS5_IJlSC_lEEESK_SL_NS4_8TiledMMAINS4_8MMA_AtomIJNS4_4SM904GMMA25MMA_64x16x16_F32F16F16_SSILNSP_5MajorE0ELSR_0ELNSP_7ScaleInE1ELSS_1EEEEEENS4_6LayoutISD_NS5_IJSC_NSA_ILi0EEESW_EEEEENS5_IJNS4_10UnderscoreESZ_SZ_EEEEENS4_13SM90_TMA_LOADENS4_14ComposedLayoutINS4_7SwizzleILi2ELi4ELi3EEENS4_18smem_ptr_flag_bitsILi16EEENSV_INS5_IJNSA_ILi8EEESI_EEENS5_IJSI_SC_EEEEEEEvNS4_8identityENS4_23SM90_TMA_LOAD_MULTICASTES1C_vS1D_EENS_8epilogue10collective6detail29Sm90TmaWarpSpecializedAdapterINS1H_15DefaultEpilogueISK_SL_SL_NS1G_6thread17LinearCombinationISK_Li1EffLNS1L_9ScaleType4KindE0ELNS_15FloatRoundStyleE2ESK_EENS1_15EpilogueDefaultEEEEEvvEEEEvNT_6ParamsE)
        /*030c*/ 	.short	0x0210
        /*030e*/ 	.short	0x0470


	//----- nvinfo : EIATTR_SW_WAR
	.align		4
.L_43:
        /*0310*/ 	.byte	0x04, 0x36
        /*0312*/ 	.short	(.L_45 - .L_44)
.L_44:
        /*0314*/ 	.word	0x00000008
.L_45:


//--------------------- .nv.callgraph             --------------------------
	.section	.nv.callgraph,"",@"SHT_CUDA_CALLGRAPH"
	.align	4
	.sectionentsize	8
	.align		4
        /*0000*/ 	.word	0x00000000
	.align		4
        /*0004*/ 	.word	0xffffffff
	.align		4
        /*0008*/ 	.word	index@(_ZN7cutlass13device_kernelINS_4gemm6kernel13GemmUniversalIN4cute5tupleIJiiiiEEENS1_10collective13CollectiveMmaINS1_34MainloopSm90TmaGmmaWarpSpecializedILi6ENS5_IJNS4_1CILi2EEENSA_ILi1EEESC_EEENS1_35KernelTmaWarpSpecializedCooperativeEEENS5_IJNSA_ILi512EEENSA_ILi16EEENSA_ILi32EEEEEENS_6half_tENS5_IJlSC_lEEESK_SL_NS4_8TiledMMAINS4_8MMA_AtomIJNS4_4SM904GMMA25MMA_64x16x16_F32F16F16_SSILNSP_5MajorE0ELSR_0ELNSP_7ScaleInE1ELSS_1EEEEEENS4_6LayoutISD_NS5_IJSC_NSA_ILi0EEESW_EEEEENS5_IJNS4_10UnderscoreESZ_SZ_EEEEENS4_13SM90_TMA_LOADENS4_14ComposedLayoutINS4_7SwizzleILi2ELi4ELi3EEENS4_18smem_ptr_flag_bitsILi16EEENSV_INS5_IJNSA_ILi8EEESI_EEENS5_IJSI_SC_EEEEEEEvNS4_8identityENS4_23SM90_TMA_LOAD_MULTICASTES1C_vS1D_EENS_8epilogue10collective6detail29Sm90TmaWarpSpecializedAdapterINS1H_15DefaultEpilogueISK_SL_SL_NS1G_6thread17LinearCombinationISK_Li1EffLNS1L_9ScaleType4KindE0ELNS_15FloatRoundStyleE2ESK_EENS1_15EpilogueDefaultEEEEEvvEEEEvNT_6ParamsE)
	.align		4
        /*000c*/ 	.word	index@(__assertfail)
	.align		4
        /*0010*/ 	.word	0x00000000
	.align		4
        /*0014*/ 	.word	0xfffffffe
	.align		4
        /*0018*/ 	.word	0x00000000
	.align		4
        /*001c*/ 	.word	0xfffffffd
	.align		4
        /*0020*/ 	.word	0x00000000
	.align		4
        /*0024*/ 	.word	0xfffffffc


//--------------------- .nv.constant4             --------------------------
	.section	.nv.constant4,"a",@progbits
	.align	8
	.align		8
.nv.constant4:
        /*0000*/ 	.dword	__assertfail
	.align		8
        /*0008*/ 	.dword	__unnamed_1
	.align		8
        /*0010*/ 	.dword	_ZN40_INTERNAL_064ee57d_4_k_cu_24ed6934_162484cuda3std3__45__cpo5beginE
	.align		8
        /*0018*/ 	.dword	_ZN40_INTERNAL_064ee57d_4_k_cu_24ed6934_162484cuda3std3__45__cpo3endE
	.align		8
        /*0020*/ 	.dword	_ZN40_INTERNAL_064ee57d_4_k_cu_24ed6934_162484cuda3std3__45__cpo6cbeginE
	.align		8
        /*0028*/ 	.dword	_ZN40_INTERNAL_064ee57d_4_k_cu_24ed6934_162484cuda3std3__45__cpo4cendE
	.align		8
        /*0030*/ 	.dword	_ZN40_INTERNAL_064ee57d_4_k_cu_24ed6934_162484cuda3std3__442_GLOBAL__N__064ee57d_4_k_cu_24ed6934_162486ignoreE
	.align		8
        /*0038*/ 	.dword	_ZN40_INTERNAL_064ee57d_4_k_cu_24ed6934_162484cuda3std3__419piecewise_constructE
	.align		8
        /*0040*/ 	.dword	_ZN40_INTERNAL_064ee57d_4_k_cu_24ed6934_162484cuda3std3__48in_placeE
	.align		8
        /*0048*/ 	.dword	_ZN40_INTERNAL_064ee57d_4_k_cu_24ed6934_162484cuda3std6ranges3__45__cpo4swapE
	.align		8
        /*0050*/ 	.dword	_ZN40_INTERNAL_064ee57d_4_k_cu_24ed6934_162484cuda3std6ranges3__45__cpo9iter_moveE
	.align		8
        /*0058*/ 	.dword	_ZN40_INTERNAL_064ee57d_4_k_cu_24ed6934_162484cute7productE
	.align		8
        /*0060*/ 	.dword	_ZN40_INTERNAL_064ee57d_4_k_cu_24ed6934_162484cute1_E
	.align		8
        /*0068*/ 	.dword	$str$22
	.align		8
        /*0070*/ 	.dword	$str$23


//--------------------- .text._ZN7cutlass13device_kernelINS_4gemm6kernel13GemmUniversalIN4cute5tupleIJiiiiEEENS1_10collective13CollectiveMmaINS1_34MainloopSm90TmaGmmaWarpSpecializedILi6ENS5_IJNS4_1CILi2EEENSA_ILi1EEESC_EEENS1_35KernelTmaWarpSpecializedCooperativeEEENS5_IJNSA_ILi512EEENSA_ILi16EEENSA_ILi32EEEEEENS_6half_tENS5_IJlSC_lEEESK_SL_NS4_8TiledMMAINS4_8MMA_AtomIJNS4_4SM904GMMA25MMA_64x16x16_F32F16F16_SSILNSP_5MajorE0ELSR_0ELNSP_7ScaleInE1ELSS_1EEEEEENS4_6LayoutISD_NS5_IJSC_NSA_ILi0EEESW_EEEEENS5_IJNS4_10UnderscoreESZ_SZ_EEEEENS4_13SM90_TMA_LOADENS4_14ComposedLayoutINS4_7SwizzleILi2ELi4ELi3EEENS4_18smem_ptr_flag_bitsILi16EEENSV_INS5_IJNSA_ILi8EEESI_EEENS5_IJSI_SC_EEEEEEEvNS4_8identityENS4_23SM90_TMA_LOAD_MULTICASTES1C_vS1D_EENS_8epilogue10collective6detail29Sm90TmaWarpSpecializedAdapterINS1H_15DefaultEpilogueISK_SL_SL_NS1G_6thread17LinearCombinationISK_Li1EffLNS1L_9ScaleType4KindE0ELNS_15FloatRoundStyleE2ESK_EENS1_15EpilogueDefaultEEEEEvvEEEEvNT_6ParamsE --------------------------
	.section	.text._ZN7cutlass13device_kernelINS_4gemm6kernel13GemmUniversalIN4cute5tupleIJiiiiEEENS1_10collective13CollectiveMmaINS1_34MainloopSm90TmaGmmaWarpSpecializedILi6ENS5_IJNS4_1CILi2EEENSA_ILi1EEESC_EEENS1_35KernelTmaWarpSpecializedCooperativeEEENS5_IJNSA_ILi512EEENSA_ILi16EEENSA_ILi32EEEEEENS_6half_tENS5_IJlSC_lEEESK_SL_NS4_8TiledMMAINS4_8MMA_AtomIJNS4_4SM904GMMA25MMA_64x16x16_F32F16F16_SSILNSP_5MajorE0ELSR_0ELNSP_7ScaleInE1ELSS_1EEEEEENS4_6LayoutISD_NS5_IJSC_NSA_ILi0EEESW_EEEEENS5_IJNS4_10UnderscoreESZ_SZ_EEEEENS4_13SM90_TMA_LOADENS4_14ComposedLayoutINS4_7SwizzleILi2ELi4ELi3EEENS4_18smem_ptr_flag_bitsILi16EEENSV_INS5_IJNSA_ILi8EEESI_EEENS5_IJSI_SC_EEEEEEEvNS4_8identityENS4_23SM90_TMA_LOAD_MULTICASTES1C_vS1D_EENS_8epilogue10collective6detail29Sm90TmaWarpSpecializedAdapterINS1H_15DefaultEpilogueISK_SL_SL_NS1G_6thread17LinearCombinationISK_Li1EffLNS1L_9ScaleType4KindE0ELNS_15FloatRoundStyleE2ESK_EENS1_15EpilogueDefaultEEEEEvvEEEEvNT_6ParamsE,"ax",@progbits
	.align	128
.text._ZN7cutlass13device_kernelINS_4gemm6kernel13GemmUniversalIN4cute5tupleIJiiiiEEENS1_10collective13CollectiveMmaINS1_34MainloopSm90TmaGmmaWarpSpecializedILi6ENS5_IJNS4_1CILi2EEENSA_ILi1EEESC_EEENS1_35KernelTmaWarpSpecializedCooperativeEEENS5_IJNSA_ILi512EEENSA_ILi16EEENSA_ILi32EEEEEENS_6half_tENS5_IJlSC_lEEESK_SL_NS4_8TiledMMAINS4_8MMA_AtomIJNS4_4SM904GMMA25MMA_64x16x16_F32F16F16_SSILNSP_5MajorE0ELSR_0ELNSP_7ScaleInE1ELSS_1EEEEEENS4_6LayoutISD_NS5_IJSC_NSA_ILi0EEESW_EEEEENS5_IJNS4_10UnderscoreESZ_SZ_EEEEENS4_13SM90_TMA_LOADENS4_14ComposedLayoutINS4_7SwizzleILi2ELi4ELi3EEENS4_18smem_ptr_flag_bitsILi16EEENSV_INS5_IJNSA_ILi8EEESI_EEENS5_IJSI_SC_EEEEEEEvNS4_8identityENS4_23SM90_TMA_LOAD_MULTICASTES1C_vS1D_EENS_8epilogue10collective6detail29Sm90TmaWarpSpecializedAdapterINS1H_15DefaultEpilogueISK_SL_SL_NS1G_6thread17LinearCombinationISK_Li1EffLNS1L_9ScaleType4KindE0ELNS_15FloatRoundStyleE2ESK_EENS1_15EpilogueDefaultEEEEEvvEEEEvNT_6ParamsE:
        .type           _ZN7cutlass13device_kernelINS_4gemm6kernel13GemmUniversalIN4cute5tupleIJiiiiEEENS1_10collective13CollectiveMmaINS1_34MainloopSm90TmaGmmaWarpSpecializedILi6ENS5_IJNS4_1CILi2EEENSA_ILi1EEESC_EEENS1_35KernelTmaWarpSpecializedCooperativeEEENS5_IJNSA_ILi512EEENSA_ILi16EEENSA_ILi32EEEEEENS_6half_tENS5_IJlSC_lEEESK_SL_NS4_8TiledMMAINS4_8MMA_AtomIJNS4_4SM904GMMA25MMA_64x16x16_F32F16F16_SSILNSP_5MajorE0ELSR_0ELNSP_7ScaleInE1ELSS_1EEEEEENS4_6LayoutISD_NS5_IJSC_NSA_ILi0EEESW_EEEEENS5_IJNS4_10UnderscoreESZ_SZ_EEEEENS4_13SM90_TMA_LOADENS4_14ComposedLayoutINS4_7SwizzleILi2ELi4ELi3EEENS4_18smem_ptr_flag_bitsILi16EEENSV_INS5_IJNSA_ILi8EEESI_EEENS5_IJSI_SC_EEEEEEEvNS4_8identityENS4_23SM90_TMA_LOAD_MULTICASTES1C_vS1D_EENS_8epilogue10collective6detail29Sm90TmaWarpSpecializedAdapterINS1H_15DefaultEpilogueISK_SL_SL_NS1G_6thread17LinearCombinationISK_Li1EffLNS1L_9ScaleType4KindE0ELNS_15FloatRoundStyleE2ESK_EENS1_15EpilogueDefaultEEEEEvvEEEEvNT_6ParamsE,@function
        .size           _ZN7cutlass13device_kernelINS_4gemm6kernel13GemmUniversalIN4cute5tupleIJiiiiEEENS1_10collective13CollectiveMmaINS1_34MainloopSm90TmaGmmaWarpSpecializedILi6ENS5_IJNS4_1CILi2EEENSA_ILi1EEESC_EEENS1_35KernelTmaWarpSpecializedCooperativeEEENS5_IJNSA_ILi512EEENSA_ILi16EEENSA_ILi32EEEEEENS_6half_tENS5_IJlSC_lEEESK_SL_NS4_8TiledMMAINS4_8MMA_AtomIJNS4_4SM904GMMA25MMA_64x16x16_F32F16F16_SSILNSP_5MajorE0ELSR_0ELNSP_7ScaleInE1ELSS_1EEEEEENS4_6LayoutISD_NS5_IJSC_NSA_ILi0EEESW_EEEEENS5_IJNS4_10UnderscoreESZ_SZ_EEEEENS4_13SM90_TMA_LOADENS4_14ComposedLayoutINS4_7SwizzleILi2ELi4ELi3EEENS4_18smem_ptr_flag_bitsILi16EEENSV_INS5_IJNSA_ILi8EEESI_EEENS5_IJSI_SC_EEEEEEEvNS4_8identityENS4_23SM90_TMA_LOAD_MULTICASTES1C_vS1D_EENS_8epilogue10collective6detail29Sm90TmaWarpSpecializedAdapterINS1H_15DefaultEpilogueISK_SL_SL_NS1G_6thread17LinearCombinationISK_Li1EffLNS1L_9ScaleType4KindE0ELNS_15FloatRoundStyleE2ESK_EENS1_15EpilogueDefaultEEEEEvvEEEEvNT_6ParamsE,(.L_x_137 - _ZN7cutlass13device_kernelINS_4gemm6kernel13GemmUniversalIN4cute5tupleIJiiiiEEENS1_10collective13CollectiveMmaINS1_34MainloopSm90TmaGmmaWarpSpecializedILi6ENS5_IJNS4_1CILi2EEENSA_ILi1EEESC_EEENS1_35KernelTmaWarpSpecializedCooperativeEEENS5_IJNSA_ILi512EEENSA_ILi16EEENSA_ILi32EEEEEENS_6half_tENS5_IJlSC_lEEESK_SL_NS4_8TiledMMAINS4_8MMA_AtomIJNS4_4SM904GMMA25MMA_64x16x16_F32F16F16_SSILNSP_5MajorE0ELSR_0ELNSP_7ScaleInE1ELSS_1EEEEEENS4_6LayoutISD_NS5_IJSC_NSA_ILi0EEESW_EEEEENS5_IJNS4_10UnderscoreESZ_SZ_EEEEENS4_13SM90_TMA_LOADENS4_14ComposedLayoutINS4_7SwizzleILi2ELi4ELi3EEENS4_18smem_ptr_flag_bitsILi16EEENSV_INS5_IJNSA_ILi8EEESI_EEENS5_IJSI_SC_EEEEEEEvNS4_8identityENS4_23SM90_TMA_LOAD_MULTICASTES1C_vS1D_EENS_8epilogue10collective6detail29Sm90TmaWarpSpecializedAdapterINS1H_15DefaultEpilogueISK_SL_SL_NS1G_6thread17LinearCombinationISK_Li1EffLNS1L_9ScaleType4KindE0ELNS_15FloatRoundStyleE2ESK_EENS1_15EpilogueDefaultEEEEEvvEEEEvNT_6ParamsE)
        .other          _ZN7cutlass13device_kernelINS_4gemm6kernel13GemmUniversalIN4cute5tupleIJiiiiEEENS1_10collective13CollectiveMmaINS1_34MainloopSm90TmaGmmaWarpSpecializedILi6ENS5_IJNS4_1CILi2EEENSA_ILi1EEESC_EEENS1_35KernelTmaWarpSpecializedCooperativeEEENS5_IJNSA_ILi512EEENSA_ILi16EEENSA_ILi32EEEEEENS_6half_tENS5_IJlSC_lEEESK_SL_NS4_8TiledMMAINS4_8MMA_AtomIJNS4_4SM904GMMA25MMA_64x16x16_F32F16F16_SSILNSP_5MajorE0ELSR_0ELNSP_7ScaleInE1ELSS_1EEEEEENS4_6LayoutISD_NS5_IJSC_NSA_ILi0EEESW_EEEEENS5_IJNS4_10UnderscoreESZ_SZ_EEEEENS4_13SM90_TMA_LOADENS4_14ComposedLayoutINS4_7SwizzleILi2ELi4ELi3EEENS4_18smem_ptr_flag_bitsILi16EEENSV_INS5_IJNSA_ILi8EEESI_EEENS5_IJSI_SC_EEEEEEEvNS4_8identityENS4_23SM90_TMA_LOAD_MULTICASTES1C_vS1D_EENS_8epilogue10collective6detail29Sm90TmaWarpSpecializedAdapterINS1H_15DefaultEpilogueISK_SL_SL_NS1G_6thread17LinearCombinationISK_Li1EffLNS1L_9ScaleType4KindE0ELNS_15FloatRoundStyleE2ESK_EENS1_15EpilogueDefaultEEEEEvvEEEEvNT_6ParamsE,@"STO_CUDA_ENTRY STV_DEFAULT"
_ZN7cutlass13device_kernelINS_4gemm6kernel13GemmUniversalIN4cute5tupleIJiiiiEEENS1_10collective13CollectiveMmaINS1_34MainloopSm90TmaGmmaWarpSpecializedILi6ENS5_IJNS4_1CILi2EEENSA_ILi1EEESC_EEENS1_35KernelTmaWarpSpecializedCooperativeEEENS5_IJNSA_ILi512EEENSA_ILi16EEENSA_ILi32EEEEEENS_6half_tENS5_IJlSC_lEEESK_SL_NS4_8TiledMMAINS4_8MMA_AtomIJNS4_4SM904GMMA25MMA_64x16x16_F32F16F16_SSILNSP_5MajorE0ELSR_0ELNSP_7ScaleInE1ELSS_1EEEEEENS4_6LayoutISD_NS5_IJSC_NSA_ILi0EEESW_EEEEENS5_IJNS4_10UnderscoreESZ_SZ_EEEEENS4_13SM90_TMA_LOADENS4_14ComposedLayoutINS4_7SwizzleILi2ELi4ELi3EEENS4_18smem_ptr_flag_bitsILi16EEENSV_INS5_IJNSA_ILi8EEESI_EEENS5_IJSI_SC_EEEEEEEvNS4_8identityENS4_23SM90_TMA_LOAD_MULTICASTES1C_vS1D_EENS_8epilogue10collective6detail29Sm90TmaWarpSpecializedAdapterINS1H_15DefaultEpilogueISK_SL_SL_NS1G_6thread17LinearCombinationISK_Li1EffLNS1L_9ScaleType4KindE0ELNS_15FloatRoundStyleE2ESK_EENS1_15EpilogueDefaultEEEEEvvEEEEvNT_6ParamsE:
[----:B------:R-:W0:Y:S01]  /*0000*/  LDC R1, c[0x0][0x28] ;  /* 0x00000a00ff017b82 */ /* 0x000e220000000800 */
[----:B------:R-:W1:Y:S01]  /*0010*/  S2R R65, SR_TID.X ;  /* 0x0000000000417919 */ /* 0x000e620000002100 */
[----:B------:R-:W-:Y:S01]  /*0020*/  ELECT P0, URZ, PT ;  /* 0x00000000003f782f */ /* 0x000fe20003800000 */
[----:B------:R-:W-:Y:S01]  /*0030*/  BSSY B0, `(.L_x_0) ;  /* 0x000000f000007945 */ /* 0x000fe20003800000 */
[--C-:B-1----:R-:W-:Y:S02]  /*0040*/  SHF.R.U32.HI R0, RZ, 0x5, R65.reuse ;  /* 0x00000005ff007819 */ /* 0x102fe40000011641 */
[----:B------:R-:W-:-:S03]  /*0050*/  SHF.R.U32.HI R7, RZ, 0x7, R65 ;  /* 0x00000007ff077819 */ /* 0x000fc60000011641 */
[----:B------:R-:W1:Y:S04]  /*0060*/  SHFL.IDX PT, R3, R0, RZ, 0x1f ;  /* 0x00001fff00037589 */ /* 0x000e6800000e0000 */
[----:B------:R2:W3:Y:S01]  /*0070*/  SHFL.IDX PT, R2, R7, RZ, 0x1f ;  /* 0x00001fff07027589 */ /* 0x0004e200000e0000 */
[----:B-1----:R-:W-:-:S13]  /*0080*/  ISETP.NE.OR P0, PT, R3, RZ, !P0 ;  /* 0x000000ff0300720c */ /* 0x002fda0004705670 */
[----:B0-23--:R-:W-:Y:S05]  /*0090*/  @P0 BRA `(.L_x_1) ;  /* 0x0000000000200947 */ /* 0x00dfea0003800000 */
[----:B------:R-:W-:Y:S02]  /*00a0*/  ULDC.64 UR4, c[0x0][0x198] ;  /* 0x0000660000047ab9 */ /* 0x000fe40000000a00 */
[----:B------:R-:W-:Y:S02]  /*00b0*/  UIADD3 UR6, UP0, UR4, 0xf0, URZ ;  /* 0x000000f004067890 */ /* 0x000fe4000ff1e03f */
[----:B------:R-:W-:Y:S02]  /*00c0*/  UIADD3 UR4, UP1, UR4, 0x1f0, URZ ;  /* 0x000001f004047890 */ /* 0x000fe4000ff3e03f */
[----:B------:R-:W-:Y:S02]  /*00d0*/  UIADD3.X UR7, URZ, UR5, URZ, UP0, !UPT ;  /* 0x000000053f077290 */ /* 0x000fe400087fe43f */
[----:B------:R-:W-:-:S07]  /*00e0*/  UIADD3.X UR5, URZ, UR5, URZ, UP1, !UPT ;  /* 0x000000053f057290 */ /* 0x000fce0008ffe43f */
[----:B------:R0:W-:Y:S02]  /*00f0*/  UTMACCTL.PF [UR6] ;  /* 0x00000000060079b9 */ /* 0x0001e40008040000 */
[----:B------:R0:W-:Y:S02]  /*0100*/  UTMACCTL.PF [UR4] ;  /* 0x00000000040079b9 */ /* 0x0001e40008040000 */
[----:B0-----:R-:W-:Y:S01]  /*0110*/  NOP ;  /* 0x0000000000007918 */ /* 0x001fe20000000000 */
.L_x_1:
[----:B------:R-:W-:Y:S05]  /*0120*/  BSYNC B0 ;  /* 0x0000000000007941 */ /* 0x000fea0003800000 */
.L_x_0:
[----:B------:R-:W0:Y:S02]  /*0130*/  SHFL.IDX PT, R5, R0, RZ, 0x1f ;  /* 0x00001fff00057589 */ /* 0x000e2400000e0000 */
[----:B0-----:R-:W-:-:S13]  /*0140*/  ISETP.NE.AND P0, PT, R5, RZ, PT ;  /* 0x000000ff0500720c */ /* 0x001fda0003f05270 */
[----:B------:R-:W-:Y:S05]  /*0150*/  @P0 BRA `(.L_x_2) ;  /* 0x0000000000680947 */ /* 0x000fea0003800000 */
[----:B------:R-:W0:Y:S01]  /*0160*/  S2UR UR8, SR_CgaCtaId ;  /* 0x00000000000879c3 */ /* 0x000e220000008800 */
[----:B------:R-:W-:Y:S01]  /*0170*/  UMOV UR4, 0x400 ;  /* 0x0000040000047882 */ /* 0x000fe20000000000 */
[----:B------:R-:W-:Y:S01]  /*0180*/  UMOV UR5, 0x1 ;  /* 0x0000000100057882 */ /* 0x000fe20000000000 */
[----:B------:R-:W-:Y:S01]  /*0190*/  UMOV UR6, 0x4 ;  /* 0x0000000400067882 */ /* 0x000fe20000000000 */
[----:B------:R-:W-:Y:S01]  /*01a0*/  ELECT P0, URZ, PT ;  /* 0x00000000003f782f */ /* 0x000fe20003800000 */
[----:B------:R-:W-:-:S04]  /*01b0*/  UIADD3 UR6, -UR6, 0x100000, URZ ;  /* 0x0010000006067890 */ /* 0x000fc8000fffe13f */
[----:B------:R-:W-:Y:S02]  /*01c0*/  USHF.L.U32 UR7, UR6, 0xb, URZ ;  /* 0x0000000b06077899 */ /* 0x000fe4000800063f */
[----:B------:R-:W-:Y:S02]  /*01d0*/  USHF.L.U32 UR6, UR6, 0x1, URZ ;  /* 0x0000000106067899 */ /* 0x000fe4000800063f */
[----:B0-----:R-:W-:Y:S02]  /*01e0*/  ULEA UR8, UR8, UR4, 0x18 ;  /* 0x0000000408087291 */ /* 0x001fe4000f8ec03f */
[----:B------:R-:W-:-:S04]  /*01f0*/  UIADD3 UR4, -UR5, 0x100000, URZ ;  /* 0x0010000005047890 */ /* 0x000fc8000fffe13f */
[----:B------:R-:W-:Y:S02]  /*0200*/  USHF.L.U32 UR5, UR4, 0xb, URZ ;  /* 0x0000000b04057899 */ /* 0x000fe4000800063f */
[----:B------:R-:W-:Y:S01]  /*0210*/  USHF.L.U32 UR4, UR4, 0x1, URZ ;  /* 0x0000000104047899 */ /* 0x000fe2000800063f */
[----:B------:R-:W0:Y:S11]  /*0220*/  FENCE.VIEW.ASYNC.S ;  /* 0x00000000000073c6 */ /* 0x000e360000000000 */
[----:B0-----:R0:W1:Y:S01]  /*0230*/  SYNCS.EXCH.64 URZ, [UR8], UR4 ;  /* 0x00000004083f75b2 */ /* 0x0010620008000100 */
[----:B------:R0:W2:Y:S01]  /*0240*/  SYNCS.EXCH.64 URZ, [UR8+0x30], UR6 ;  /* 0x00003006083f75b2 */ /* 0x0000a20008000100 */
[----:B------:R0:W3:Y:S01]  /*0250*/  SYNCS.EXCH.64 URZ, [UR8+0x8], UR4 ;  /* 0x00000804083f75b2 */ /* 0x0000e20008000100 */
[----:B------:R0:W4:Y:S01]  /*0260*/  SYNCS.EXCH.64 URZ, [UR8+0x38], UR6 ;  /* 0x00003806083f75b2 */ /* 0x0001220008000100 */
[----:B------:R0:W0:Y:S01]  /*0270*/  SYNCS.EXCH.64 URZ, [UR8+0x10], UR4 ;  /* 0x00001004083f75b2 */ /* 0x0000220008000100 */
[----:B------:R0:W0:Y:S01]  /*0280*/  SYNCS.EXCH.64 URZ, [UR8+0x40], UR6 ;  /* 0x00004006083f75b2 */ /* 0x0000220008000100 */
[----:B------:R0:W0:Y:S01]  /*0290*/  SYNCS.EXCH.64 URZ, [UR8+0x18], UR4 ;  /* 0x00001804083f75b2 */ /* 0x0000220008000100 */
[----:B------:R0:W0:Y:S01]  /*02a0*/  SYNCS.EXCH.64 URZ, [UR8+0x48], UR6 ;  /* 0x00004806083f75b2 */ /* 0x0000220008000100 */
[----:B------:R0:W0:Y:S01]  /*02b0*/  SYNCS.EXCH.64 URZ, [UR8+0x20], UR4 ;  /* 0x00002004083f75b2 */ /* 0x0000220008000100 */
[----:B------:R0:W0:Y:S01]  /*02c0*/  SYNCS.EXCH.64 URZ, [UR8+0x50], UR6 ;  /* 0x00005006083f75b2 */ /* 0x0000220008000100 */
[----:B------:R0:W0:Y:S01]  /*02d0*/  SYNCS.EXCH.64 URZ, [UR8+0x28], UR4 ;  /* 0x00002804083f75b2 */ /* 0x0000220008000100 */
[----:B------:R0:W0:Y:S01]  /*02e0*/  SYNCS.EXCH.64 URZ, [UR8+0x58], UR6 ;  /* 0x00005806083f75b2 */ /* 0x0000220008000100 */
[----:B------:R-:W-:Y:S01]  /*02f0*/  NOP ;  /* 0x0000000000007918 */ /* 0x000fe20000000000 */
.L_x_2:
[----:B------:R-:W-:Y:S01]  /*0300*/  SHF.R.S32.HI R4, RZ, 0x1f, R65 ;  /* 0x0000001fff047819 */ /* 0x000fe20000011441 */
[----:B------:R-:W5:Y:S01]  /*0310*/  SHFL.IDX PT, R0, R0, RZ, 0x1f ;  /* 0x00001fff00007589 */ /* 0x000f6200000e0000 */
[----:B0-----:R-:W0:Y:S01]  /*0320*/  S2UR UR8, SR_CTAID.X ;  /* 0x00000000000879c3 */ /* 0x001e220000002500 */
[----:B------:R-:W-:Y:S02]  /*0330*/  ELECT P0, URZ, PT ;  /* 0x00000000003f782f */ /* 0x000fe40003800000 */
[----:B------:R-:W-:Y:S01]  /*0340*/  LEA.HI R4, R4, R65, RZ, 0x7 ;  /* 0x0000004104047211 */ /* 0x000fe200078f38ff */
[----:B------:R-:W-:Y:S01]  /*0350*/  ULDC UR4, c[0x0][0x150] ;  /* 0x0000540000047ab9 */ /* 0x000fe20000000800 */
[----:B------:R-:W-:Y:S01]  /*0360*/  SHF.R.S32.HI R6, RZ, 0x1f, R5 ;  /* 0x0000001fff067819 */ /* 0x000fe20000011405 */
[----:B------:R-:W-:Y:S01]  /*0370*/  NOP ;  /* 0x0000000000007918 */ /* 0x000fe20000000000 */
[----:B------:R-:W-:Y:S01]  /*0380*/  LOP3.LUT R4, R4, 0xffffff80, RZ, 0xc0, !PT ;  /* 0xffffff8004047812 */ /* 0x000fe200078ec0ff */
[----:B------:R-:W-:Y:S01]  /*0390*/  NOP ;  /* 0x0000000000007918 */ /* 0x000fe20000000000 */
[----:B------:R-:W-:Y:S01]  /*03a0*/  LEA.HI R6, R6, R5, RZ, 0x2 ;  /* 0x0000000506067211 */ /* 0x000fe200078f10ff */
[----:B------:R-:W1:Y:S01]  /*03b0*/  LDC R11, c[0x0][0x144] ;  /* 0x00005100ff0b7b82 */ /* 0x000e620000000800 */
[----:B------:R-:W-:Y:S01]  /*03c0*/  IMAD.MOV.U32 R22, RZ, RZ, 0x1 ;  /* 0x00000001ff167424 */ /* 0x000fe200078e00ff */
[----:B------:R-:W-:Y:S01]  /*03d0*/  ISETP.NE.AND P3, PT, R2, RZ, PT ;  /* 0x000000ff0200720c */ /* 0x000fe20003f65270 */
[----:B------:R-:W-:Y:S01]  /*03e0*/  IMAD.IADD R8, R65, 0x1, -R4 ;  /* 0x0000000141087824 */ /* 0x000fe200078e0a04 */
[----:B------:R-:W-:Y:S01]  /*03f0*/  LOP3.LUT R6, R6, 0x3ffffffc, RZ, 0xc0, !PT ;  /* 0x3ffffffc06067812 */ /* 0x000fe200078ec0ff */
[----:B------:R-:W2:Y:S03]  /*0400*/  S2R R4, SR_CTAID.Y ;  /* 0x0000000000047919 */ /* 0x000ea60000002600 */
[----:B------:R-:W-:Y:S01]  /*0410*/  SHF.R.S32.HI R9, RZ, 0x1f, R8 ;  /* 0x0000001fff097819 */ /* 0x000fe20000011408 */
[----:B------:R-:W-:Y:S01]  /*0420*/  IMAD.IADD R6, R5, 0x1, -R6 ;  /* 0x0000000105067824 */ /* 0x000fe200078e0a06 */
[----:B------:R-:W3:Y:S02]  /*0430*/  LDC R13, c[0x0][0x140] ;  /* 0x00005000ff0d7b82 */ /* 0x000ee40000000800 */
[----:B------:R-:W-:-:S02]  /*0440*/  LEA.HI R9, R9, R8, RZ, 0x3 ;  /* 0x0000000809097211 */ /* 0x000fc400078f18ff */
[----:B-----5:R-:W-:Y:S02]  /*0450*/  ISETP.NE.OR P0, PT, R0, RZ, !P0 ;  /* 0x000000ff0000720c */ /* 0x020fe40004705670 */
[--C-:B------:R-:W-:Y:S02]  /*0460*/  SHF.R.S32.HI R0, RZ, 0x3, R9.reuse ;  /* 0x00000003ff007819 */ /* 0x100fe40000011409 */
[----:B0-----:R-:W-:Y:S02]  /*0470*/  I2FP.F32.U32 R10, UR8 ;  /* 0x00000008000a7c45 */ /* 0x001fe40008201000 */
[----:B------:R-:W-:-:S03]  /*0480*/  SHF.R.S32.HI R9, RZ, 0x1f, R9 ;  /* 0x0000001fff097819 */ /* 0x000fc60000011409 */
[----:B------:R-:W-:Y:S01]  /*0490*/  FMUL R10, R10, UR4 ;  /* 0x000000040a0a7c20 */ /* 0x000fe20008400000 */
[----:B------:R-:W-:Y:S01]  /*04a0*/  LEA.HI R9, R9, R0, RZ, 0x2 ;  /* 0x0000000009097211 */ /* 0x000fe200078f10ff */
[----:B------:R-:W-:Y:S02]  /*04b0*/  ULDC UR4, c[0x0][0x154] ;  /* 0x0000550000047ab9 */ /* 0x000fe40000000800 */
[----:B------:R-:W-:Y:S01]  /*04c0*/  VOTEU.ALL UP0, P0 ;  /* 0x00000000003f7886 */ /* 0x000fe20000000000 */
[----:B------:R-:W-:Y:S01]  /*04d0*/  LOP3.LUT R9, R9, 0xfffffffc, RZ, 0xc0, !PT ;  /* 0xfffffffc09097812 */ /* 0x000fe200078ec0ff */
[----:B------:R-:W0:Y:S01]  /*04e0*/  F2I.U32.TRUNC.NTZ R10, R10 ;  /* 0x0000000a000a7305 */ /* 0x000e22000020f000 */
[----:B------:R-:W-:Y:S02]  /*04f0*/  VOTEU.ALL UP1, P0 ;  /* 0x00000000003f7886 */ /* 0x000fe40000020000 */
[----:B------:R-:W5:Y:S01]  /*0500*/  @!UP0 S2UR UR7, SR_CgaCtaId ;  /* 0x00000000000789c3 */ /* 0x000f620000008800 */
[----:B------:R-:W-:Y:S01]  /*0510*/  IMAD.IADD R9, R0, 0x1, -R9 ;  /* 0x0000000100097824 */ /* 0x000fe200078e0a09 */
[----:B------:R-:W-:Y:S01]  /*0520*/  SHF.R.S32.HI R0, RZ, 0x1f, R3 ;  /* 0x0000001fff007819 */ /* 0x000fe20000011403 */
[----:B------:R-:W-:Y:S01]  /*0530*/  @!UP0 UMOV UR6, 0x400 ;  /* 0x0000040000068882 */ /* 0x000fe20000000000 */
[----:B---3--:R-:W-:Y:S01]  /*0540*/  ISETP.EQ.U32.AND P2, PT, R13, 0x1, PT ;  /* 0x000000010d00780c */ /* 0x008fe20003f42070 */
[----:B------:R-:W-:Y:S01]  /*0550*/  IMAD R19, R6, 0x4, R9 ;  /* 0x0000000406137824 */ /* 0x000fe200078e0209 */
[----:B--2---:R-:W-:-:S02]  /*0560*/  I2FP.F32.U32 R12, R4 ;  /* 0x00000004000c7245 */ /* 0x004fc40000201000 */
[----:B------:R-:W2:Y:S01]  /*0570*/  LDC R9, c[0x0][0x148] ;  /* 0x00005200ff097b82 */ /* 0x000ea20000000800 */
[----:B------:R-:W-:Y:S02]  /*0580*/  LEA.HI R0, R0, R3, RZ, 0x2 ;  /* 0x0000000300007211 */ /* 0x000fe400078f10ff */
[----:B------:R-:W-:Y:S01]  /*0590*/  LEA.HI R6, R19, R19, RZ, 0x1 ;  /* 0x0000001313067211 */ /* 0x000fe200078f08ff */
[----:B0-----:R-:W-:Y:S02]  /*05a0*/  IMAD.MOV R14, RZ, RZ, -R10 ;  /* 0x000000ffff0e7224 */ /* 0x001fe400078e0a0a */
[----:B------:R-:W-:Y:S01]  /*05b0*/  FMUL R12, R12, UR4 ;  /* 0x000000040c0c7c20 */ /* 0x000fe20008400000 */
[----:B------:R-:W-:Y:S01]  /*05c0*/  LOP3.LUT R0, R0, 0xfffffffc, RZ, 0xc0, !PT ;  /* 0xfffffffc00007812 */ /* 0x000fe200078ec0ff */
[----:B------:R-:W-:Y:S01]  /*05d0*/  UMOV UR4, 0x20 ;  /* 0x0000002000047882 */ /* 0x000fe20000000000 */
[----:B------:R-:W-:Y:S01]  /*05e0*/  LOP3.LUT R10, R6, 0xfffffffe, RZ, 0xc0, !PT ;  /* 0xfffffffe060a7812 */ /* 0x000fe200078ec0ff */
[----:B-1----:R-:W-:Y:S01]  /*05f0*/  IMAD R6, R11, R14, UR8 ;  /* 0x000000080b067e24 */ /* 0x002fe2000f8e020e */
[----:B------:R-:W-:-:S04]  /*0600*/  @!UP0 UIADD3 UR4, -UR4, 0x100000, URZ ;  /* 0x0010000004048890 */ /* 0x000fc8000fffe13f */
[----:B------:R-:W-:Y:S02]  /*0610*/  @!UP0 USHF.L.U32 UR5, UR4, 0xb, URZ ;  /* 0x0000000b04058899 */ /* 0x000fe4000800063f */
[----:B------:R-:W-:Y:S01]  /*0620*/  @!UP0 USHF.L.U32 UR4, UR4, 0x1, URZ ;  /* 0x0000000104048899 */ /* 0x000fe2000800063f */
[----:B------:R-:W0:Y:S01]  /*0630*/  F2I.U32.TRUNC.NTZ R12, R12 ;  /* 0x0000000c000c7305 */ /* 0x000e22000020f000 */
[----:B------:R-:W-:Y:S02]  /*0640*/  IMAD.IADD R3, R3, 0x1, -R0 ;  /* 0x0000000103037824 */ /* 0x000fe400078e0a00 */
[C---:B------:R-:W-:Y:S02]  /*0650*/  IMAD.IADD R11, R19.reuse, 0x1, -R10 ;  /* 0x00000001130b7824 */ /* 0x040fe400078e0a0a */
[----:B------:R-:W-:Y:S01]  /*0660*/  IMAD.SHL.U32 R10, R19, 0x4, RZ ;  /* 0x00000004130a7824 */ /* 0x000fe200078e00ff */
[----:B-----5:R-:W-:Y:S01]  /*0670*/  @!UP0 ULEA UR6, UR7, UR6, 0x18 ;  /* 0x0000000607068291 */ /* 0x020fe2000f8ec03f */
[----:B------:R-:W-:Y:S01]  /*0680*/  ISETP.NE.AND P1, PT, R3, 0x3, PT ;  /* 0x000000030300780c */ /* 0x000fe20003f25270 */
[----:B------:R-:W-:Y:S01]  /*0690*/  VOTEU.ALL UP0, P0 ;  /* 0x00000000003f7886 */ /* 0x000fe20000000000 */
[----:B------:R-:W-:-:S02]  /*06a0*/  ISETP.NE.AND P4, PT, R11, R6, PT ;  /* 0x000000060b00720c */ /* 0x000fc40003f85270 */
[----:B------:R-:W-:Y:S02]  /*06b0*/  LOP3.LUT R19, R19, 0xc, R10, 0x78, !PT ;  /* 0x0000000c13137812 */ /* 0x000fe400078e780a */
[----:B------:R-:W-:Y:S01]  /*06c0*/  LOP3.LUT P0, RZ, R8, 0x7, RZ, 0xc0, !PT ;  /* 0x0000000708ff7812 */ /* 0x000fe2000780c0ff */
[C---:B------:R-:W-:Y:S01]  /*06d0*/  VIADD R8, R2.reuse, 0xffffffff ;  /* 0xffffffff02087836 */ /* 0x040fe20000000000 */
[----:B------:R-:W-:Y:S01]  /*06e0*/  ISETP.EQ.OR P1, PT, R3, RZ, !P1 ;  /* 0x000000ff0300720c */ /* 0x000fe20004f22670 */
[----:B0-----:R-:W-:Y:S01]  /*06f0*/  IMAD.MOV R23, RZ, RZ, -R12 ;  /* 0x000000ffff177224 */ /* 0x001fe200078e0a0c */
[----:B------:R-:W-:Y:S01]  /*0700*/  ISETP.LT.U32.AND P0, PT, R19, 0x2, !P0 ;  /* 0x000000021300780c */ /* 0x000fe20004701070 */
[----:B------:R-:W0:Y:S02]  /*0710*/  FENCE.VIEW.ASYNC.S ;  /* 0x00000000000073c6 */ /* 0x000e240000000000 */
[----:B0-----:R0:W1:Y:S01]  /*0720*/  @!UP0 SYNCS.EXCH.64 URZ, [UR6+0x70], UR4 ;  /* 0x00007004063f85b2 */ /* 0x0010620008000100 */
[----:B------:R-:W-:Y:S01]  /*0730*/  ISETP.EQ.AND P1, PT, R2, RZ, P1 ;  /* 0x000000ff0200720c */ /* 0x000fe20000f22270 */
[----:B--2---:R-:W-:Y:S01]  /*0740*/  IMAD R11, R9, R23, R4 ;  /* 0x00000017090b7224 */ /* 0x004fe200078e0204 */
[----:B------:R-:W-:-:S02]  /*0750*/  ISETP.GE.U32.AND P6, PT, R8, 0x2, PT ;  /* 0x000000020800780c */ /* 0x000fc40003fc6070 */
[----:B------:R-:W-:Y:S02]  /*0760*/  @P4 LEA.HI R0, R19, R19, RZ, 0x1 ;  /* 0x0000001313004211 */ /* 0x000fe400078f08ff */
[----:B------:R-:W-:Y:S02]  /*0770*/  SEL R18, RZ, 0x1, !P1 ;  /* 0x00000001ff127807 */ /* 0x000fe40004800000 */
[----:B------:R-:W-:Y:S02]  /*0780*/  @P4 SHF.R.S32.HI R0, RZ, 0x1, R0 ;  /* 0x00000001ff004819 */ /* 0x000fe40000011400 */
[----:B------:R-:W-:Y:S02]  /*0790*/  SEL R18, R18, 0x2, P6 ;  /* 0x0000000212127807 */ /* 0x000fe40003000000 */
[----:B------:R-:W-:Y:S02]  /*07a0*/  @P4 ISETP.NE.AND P5, PT, R0, R11, PT ;  /* 0x0000000b0000420c */ /* 0x000fe40003fa5270 */
[----:B------:R-:W-:Y:S01]  /*07b0*/  SEL R11, RZ, 0x1, !P0 ;  /* 0x00000001ff0b7807 */ /* 0x000fe20004000000 */
[----:B------:R0:W2:Y:S01]  /*07c0*/  @!UP1 SYNCS.EXCH.64 URZ, [UR6+0x78], UR4 ;  /* 0x00007804063f95b2 */ /* 0x0000a20008000100 */
[----:B------:R-:W-:Y:S01]  /*07d0*/  @P4 SEL R22, RZ, 0x1, P5 ;  /* 0x00000001ff164807 */ /* 0x000fe20002800000 */
[----:B------:R-:W-:Y:S01]  /*07e0*/  NOP ;  /* 0x0000000000007918 */ /* 0x000fe20000000000 */
[----:B------:R-:W-:-:S02]  /*07f0*/  LOP3.LUT R0, R65, 0x7f, RZ, 0xc0, !PT ;  /* 0x0000007f41007812 */ /* 0x000fc400078ec0ff */
[----:B------:R-:W-:Y:S01]  /*0800*/  LOP3.LUT R22, R22, R11, RZ, 0xc0, !PT ;  /* 0x0000000b16167212 */ /* 0x000fe200078ec0ff */
[----:B01----:R-:W-:Y:S06]  /*0810*/  @!P2 BRA `(.L_x_3) ;  /* 0x000000000008a947 */ /* 0x003fec0003800000 */
[----:B--2-4-:R-:W-:Y:S01]  /*0820*/  UCGABAR_ARV ;  /* 0x00000000000079c7 */ /* 0x014fe20008000000 */
[----:B------:R-:W-:Y:S05]  /*0830*/  BRA `(.L_x_4) ;  /* 0x0000000000047947 */ /* 0x000fea0003800000 */
.L_x_3:
[----:B--2-4-:R-:W-:Y:S01]  /*0840*/  NOP ;  /* 0x0000000000007918 */ /* 0x014fe20000000000 */
.L_x_4:
[----:B------:R-:W0:Y:S01]  /*0850*/  LDC R2, c[0x0][0x65c] ;  /* 0x00019700ff027b82 */ /* 0x000e220000000800 */
[----:B------:R-:W-:Y:S02]  /*0860*/  IMAD.U32 R10, RZ, RZ, UR8 ;  /* 0x00000008ff0a7e24 */ /* 0x000fe4000f8e00ff */
[----:B------:R-:W-:Y:S01]  /*0870*/  IMAD.MOV.U32 R11, RZ, RZ, RZ ;  /* 0x000000ffff0b7224 */ /* 0x000fe200078e00ff */
[----:B0-----:R-:W-:-:S04]  /*0880*/  ISETP.NE.AND P1, PT, R2, 0x1, PT ;  /* 0x000000010200780c */ /* 0x001fc80003f25270 */
[----:B------:R-:W-:-:S09]  /*0890*/  P2R R5, PR, RZ, 0x2 ;  /* 0x00000002ff057803 */ /* 0x000fd20000000000 */
[----:B------:R-:W0:Y:S01]  /*08a0*/  @P1 LDC R17, c[0x0][0x10] ;  /* 0x00000400ff111b82 */ /* 0x000e220000000800 */
[----:B------:R-:W-:Y:S02]  /*08b0*/  @P1 IMAD.MOV.U32 R5, RZ, RZ, RZ ;  /* 0x000000ffff051224 */ /* 0x000fe400078e00ff */
[----:B------:R-:W-:-:S05]  /*08c0*/  @P1 IMAD.MOV.U32 R15, RZ, RZ, RZ ;  /* 0x000000ffff0f1224 */ /* 0x000fca00078e00ff */
[----:B------:R-:W1:Y:S01]  /*08d0*/  @!P1 LDC R13, c[0x0][0xc] ;  /* 0x00000300ff0d9b82 */ /* 0x000e620000000800 */
[----:B------:R-:W-:Y:S01]  /*08e0*/  ULDC UR4, c[0x0][0xc] ;  /* 0x0000030000047ab9 */ /* 0x000fe20000000800 */
[----:B------:R-:W-:Y:S01]  /*08f0*/  ULDC UR5, c[0x0][0x10] ;  /* 0x0000040000057ab9 */ /* 0x000fe20000000800 */
[----:B------:R-:W-:Y:S01]  /*0900*/  ULDC UR6, c[0x0][0x14] ;  /* 0x0000050000067ab9 */ /* 0x000fe20000000800 */
[----:B------:R-:W-:-:S04]  /*0910*/  UIMAD.WIDE.U32 UR4, UR4, UR5, URZ ;  /* 0x00000005040472a5 */ /* 0x000fc8000f8e003f */
[----:B------:R-:W-:Y:S02]  /*0920*/  UIMAD.WIDE.U32 UR36, UR4, UR6, URZ ;  /* 0x00000006042472a5 */ /* 0x000fe4000f8e003f */
[----:B------:R-:W-:-:S04]  /*0930*/  UIMAD UR40, UR5, UR6, URZ ;  /* 0x00000006052872a4 */ /* 0x000fc8000f8e023f */
[----:B------:R-:W-:Y:S01]  /*0940*/  UIADD3 UR40, UR37, UR40, URZ ;  /* 0x0000002825287290 */ /* 0x000fe2000fffe03f */
[----:B0-----:R-:W-:-:S04]  /*0950*/  @P1 IMAD.WIDE.U32 R16, R17, UR8, R4 ;  /* 0x0000000811101c25 */ /* 0x001fc8000f8e0004 */
[----:B------:R-:W-:Y:S02]  /*0960*/  @P1 IMAD.IADD R17, R17, 0x1, R15 ;  /* 0x0000000111111824 */ /* 0x000fe400078e020f */
[----:B-1----:R-:W-:-:S04]  /*0970*/  @!P1 IMAD.WIDE.U32 R10, R4, R13, R10 ;  /* 0x0000000d040a9225 */ /* 0x002fc800078e000a */
[----:B------:R-:W-:Y:S02]  /*0980*/  @!P1 IMAD.MOV.U32 R16, RZ, RZ, R10 ;  /* 0x000000ffff109224 */ /* 0x000fe400078e000a */
[----:B------:R-:W-:Y:S01]  /*0990*/  @!P1 IMAD.MOV.U32 R17, RZ, RZ, R11 ;  /* 0x000000ffff119224 */ /* 0x000fe200078e000b */
[----:B------:R-:W-:Y:S06]  /*09a0*/  @!P2 BRA `(.L_x_5) ;  /* 0x00000000000ca947 */ /* 0x000fec0003800000 */
[----:B------:R-:W-:Y:S01]  /*09b0*/  UCGABAR_WAIT ;  /* 0x0000000000007dc7 */ /* 0x000fe20008000000 */
[----:B------:R-:W-:Y:S01]  /*09c0*/  CCTL.IVALL ;  /* 0x00000000ff00798f */ /* 0x000fe20002000000 */
[----:B------:R-:W-:Y:S05]  /*09d0*/  BRA `(.L_x_6) ;  /* 0x0000000000047947 */ /* 0x000fea0003800000 */
.L_x_5:
[----:B------:R-:W-:Y:S06]  /*09e0*/  BAR.SYNC.DEFER_BLOCKING 0x0 ;  /* 0x0000000000007b1d */ /* 0x000fec0000010000 */
.L_x_6:
[----:B------:R-:W-:Y:S05]  /*09f0*/  @!P3 BRA `(.L_x_7) ;  /* 0x00000048007cb947 */ /* 0x000fea0003800000 */
[----:B------:R-:W-:-:S13]  /*0a00*/  ISETP.GT.U32.AND P0, PT, R8, 0x1, PT ;  /* 0x000000010800780c */ /* 0x000fda0003f04070 */
[----:B------:R-:W-:Y:S05]  /*0a10*/  @P0 EXIT ;  /* 0x000000000000094d */ /* 0x000fea0003800000 */
[----:B------:R-:W-:Y:S01]  /*0a20*/  ULDC.64 UR4, c[0x0][0x650] ;  /* 0x0001940000047ab9 */ /* 0x000fe20000000a00 */
[----:B------:R-:W-:Y:S01]  /*0a30*/  PRMT R3, RZ, 0x7610, R3 ;  /* 0x00007610ff037816 */ /* 0x000fe20000000003 */
[----:B------:R-:W-:Y:S01]  /*0a40*/  IMAD.MOV.U32 R75, RZ, RZ, -0x1 ;  /* 0xffffffffff4b7424 */ /* 0x000fe200078e00ff */
[----:B------:R-:W-:Y:S01]  /*0a50*/  ISETP.GE.U32.AND P0, PT, R16, UR4, PT ;  /* 0x0000000410007c0c */ /* 0x000fe2000bf06070 */
[----:B------:R-:W-:Y:S02]  /*0a60*/  IMAD.MOV.U32 R74, RZ, RZ, -0x1 ;  /* 0xffffffffff4a7424 */ /* 0x000fe400078e00ff */
[----:B------:R-:W-:Y:S01]  /*0a70*/  IMAD.MOV.U32 R73, RZ, RZ, -0x1 ;  /* 0xffffffffff497424 */ /* 0x000fe200078e00ff */
[----:B------:R-:W-:-:S13]  /*0a80*/  ISETP.GE.U32.AND.EX P0, PT, R17, UR5, PT, P0 ;  /* 0x0000000511007c0c */ /* 0x000fda000bf06100 */
[----:B------:R-:W-:Y:S05]  /*0a90*/  @P0 BRA `(.L_x_8) ;  /* 0x0000000400280947 */ /* 0x000fea0003800000 */
[----:B------:R-:W0:Y:S01]  /*0aa0*/  LDC.64 R24, c[0x0][0x628] ;  /* 0x00018a00ff187b82 */ /* 0x000e220000000a00 */
[----:B------:R-:W-:Y:S02]  /*0ab0*/  IMAD.MOV.U32 R10, RZ, RZ, R16 ;  /* 0x000000ffff0a7224 */ /* 0x000fe400078e0010 */
[----:B------:R-:W-:-:S05]  /*0ac0*/  IMAD.MOV.U32 R11, RZ, RZ, R17 ;  /* 0x000000ffff0b7224 */ /* 0x000fca00078e0011 */
[----:B------:R-:W1:Y:S08]  /*0ad0*/  LDC R8, c[0x0][0x630] ;  /* 0x00018c00ff087b82 */ /* 0x000e700000000800 */
[----:B------:R-:W2:Y:S01]  /*0ae0*/  LDC.64 R26, c[0x0][0x620] ;  /* 0x00018800ff1a7b82 */ /* 0x000ea20000000a00 */
[----:B0-----:R-:W-:-:S04]  /*0af0*/  ISETP.NE.U32.AND P0, PT, R24, RZ, PT ;  /* 0x000000ff1800720c */ /* 0x001fc80003f05070 */
[----:B------:R-:W-:-:S13]  /*0b00*/  ISETP.NE.AND.EX P0, PT, R25, RZ, PT, P0 ;  /* 0x000000ff1900720c */ /* 0x000fda0003f05300 */
[----:B-12---:R-:W-:Y:S05]  /*0b10*/  @!P0 BRA `(.L_x_9) ;  /* 0x0000000000288947 */ /* 0x006fea0003800000 */
[----:B------:R-:W0:Y:S02]  /*0b20*/  LDC R3, c[0x0][0x634] ;  /* 0x00018d00ff037b82 */ /* 0x000e240000000800 */
[----:B0-----:R-:W-:-:S05]  /*0b30*/  IADD3 R3, P0, R16, R3, RZ ;  /* 0x0000000310037210 */ /* 0x001fca0007f1e0ff */
[----:B------:R-:W-:-:S04]  /*0b40*/  IMAD.X R21, RZ, RZ, R17, P0 ;  /* 0x000000ffff157224 */ /* 0x000fc800000e0611 */
[----:B------:R-:W-:-:S04]  /*0b50*/  IMAD.WIDE.U32 R10, R21, R24, RZ ;  /* 0x00000018150a7225 */ /* 0x000fc800078e00ff */
[----:B------:R-:W-:-:S04]  /*0b60*/  IMAD.WIDE.U32 R12, P0, R3, R25, R10 ;  /* 0x00000019030c7225 */ /* 0x000fc8000780000a */
[----:B------:R-:W-:-:S04]  /*0b70*/  IMAD.WIDE.U32 R10, R3, R24, RZ ;  /* 0x00000018030a7225 */ /* 0x000fc800078e00ff */
[----:B------:R-:W-:Y:S01]  /*0b80*/  IMAD.X R15, RZ, RZ, RZ, P0 ;  /* 0x000000ffff0f7224 */ /* 0x000fe200000e06ff */
[----:B------:R-:W-:Y:S01]  /*0b90*/  IADD3 RZ, P0, R11, R12, RZ ;  /* 0x0000000c0bff7210 */ /* 0x000fe20007f1e0ff */
[----:B------:R-:W-:-:S04]  /*0ba0*/  IMAD.MOV.U32 R14, RZ, RZ, R13 ;  /* 0x000000ffff0e7224 */ /* 0x000fc800078e000d */
[----:B------:R-:W-:-:S08]  /*0bb0*/  IMAD.WIDE.U32.X R10, R21, R25, R14, P0 ;  /* 0x00000019150a7225 */ /* 0x000fd000000e040e */
.L_x_9:
[----:B------:R-:W0:Y:S01]  /*0bc0*/  LDC.64 R30, c[0x0][0x640] ;  /* 0x00019000ff1e7b82 */ /* 0x000e220000000a00 */
[-CC-:B------:R-:W-:Y:S01]  /*0bd0*/  SHF.R.U64 R73, R10, R8.reuse, R11.reuse ;  /* 0x000000080a497219 */ /* 0x180fe2000000120b */
[----:B------:R-:W-:Y:S01]  /*0be0*/  IMAD R29, R9, R23, R4 ;  /* 0x00000017091d7224 */ /* 0x000fe200078e0204 */
[----:B------:R-:W-:Y:S01]  /*0bf0*/  SHF.R.U32.HI R3, RZ, R8, R11 ;  /* 0x00000008ff037219 */ /* 0x000fe2000001160b */
[----:B------:R-:W-:Y:S01]  /*0c00*/  IMAD.MOV.U32 R23, RZ, RZ, 0x1 ;  /* 0x00000001ff177424 */ /* 0x000fe200078e00ff */
[----:B------:R-:W-:-:S03]  /*0c10*/  IADD3 R5, P0, RZ, -R73, RZ ;  /* 0x80000049ff057210 */ /* 0x000fc60007f1e0ff */
[----:B------:R-:W1:Y:S02]  /*0c20*/  LDC R12, c[0x0][0x618] ;  /* 0x00018600ff0c7b82 */ /* 0x000e640000000800 */
[----:B------:R-:W-:Y:S02]  /*0c30*/  IMAD.X R3, RZ, RZ, ~R3, P0 ;  /* 0x000000ffff037224 */ /* 0x000fe400000e0e03 */
[----:B------:R-:W-:-:S04]  /*0c40*/  IMAD.WIDE.U32 R10, R5, R26, R16 ;  /* 0x0000001a050a7225 */ /* 0x000fc800078e0010 */
[----:B------:R-:W2:Y:S01]  /*0c50*/  LDC R20, c[0x0][0x608] ;  /* 0x00018200ff147b82 */ /* 0x000ea20000000800 */
[----:B------:R-:W-:Y:S02]  /*0c60*/  IMAD R8, R3, R26, RZ ;  /* 0x0000001a03087224 */ /* 0x000fe400078e02ff */
[----:B------:R-:W-:Y:S02]  /*0c70*/  IMAD.MOV.U32 R3, RZ, RZ, -0x1 ;  /* 0xffffffffff037424 */ /* 0x000fe400078e00ff */
[----:B------:R-:W-:-:S03]  /*0c80*/  IMAD R5, R5, R27, R8 ;  /* 0x0000001b05057224 */ /* 0x000fc600078e0208 */
[----:B------:R-:W3:Y:S01]  /*0c90*/  LDC R28, c[0x0][0x658] ;  /* 0x00019600ff1c7b82 */ /* 0x000ee20000000800 */
[----:B------:R-:W-:Y:S01]  /*0ca0*/  IMAD.IADD R5, R11, 0x1, R5 ;  /* 0x000000010b057824 */ /* 0x000fe200078e0205 */
[----:B0-----:R-:W-:-:S04]  /*0cb0*/  ISETP.NE.U32.AND P0, PT, R30, RZ, PT ;  /* 0x000000ff1e00720c */ /* 0x001fc80003f05070 */
[----:B------:R-:W-:Y:S02]  /*0cc0*/  ISETP.NE.AND.EX P0, PT, R31, RZ, PT, P0 ;  /* 0x000000ff1f00720c */ /* 0x000fe40003f05300 */
[----:B------:R-:W0:Y:S01]  /*0cd0*/  LDC R24, c[0x0][0x600] ;  /* 0x00018000ff187b82 */ /* 0x000e220000000800 */
[-CC-:B-1----:R-:W-:Y:S02]  /*0ce0*/  SHF.R.U64 R14, R10, R12.reuse, R5.reuse ;  /* 0x0000000c0a0e7219 */ /* 0x182fe40000001205 */
[----:B------:R-:W-:-:S05]  /*0cf0*/  SHF.R.U32.HI R5, RZ, R12, R5 ;  /* 0x0000000cff057219 */ /* 0x000fca0000011605 */
[----:B------:R-:W1:Y:S01]  /*0d00*/  LDC R15, c[0x0][0x648] ;  /* 0x00019200ff0f7b82 */ /* 0x000e620000000800 */
[-CC-:B--2---:R-:W-:Y:S02]  /*0d10*/  SHF.R.U64 R27, R14, R20.reuse, R5.reuse ;  /* 0x000000140e1b7219 */ /* 0x184fe40000001205 */
[----:B------:R-:W-:-:S05]  /*0d20*/  SHF.R.U32.HI R5, RZ, R20, R5 ;  /* 0x00000014ff057219 */ /* 0x000fca0000011605 */
[----:B------:R-:W2:Y:S01]  /*0d30*/  LDC R21, c[0x0][0x638] ;  /* 0x00018e00ff157b82 */ /* 0x000ea20000000800 */
[-CC-:B---3--:R-:W-:Y:S02]  /*0d40*/  SHF.R.U64 R20, R27, R28.reuse, R5.reuse ;  /* 0x0000001c1b147219 */ /* 0x188fe40000001205 */
[-C--:B------:R-:W-:Y:S02]  /*0d50*/  SHF.L.U32 R3, R3, R28.reuse, RZ ;  /* 0x0000001c03037219 */ /* 0x080fe400000006ff */
[----:B------:R-:W-:Y:S01]  /*0d60*/  SHF.R.U32.HI R5, RZ, R28, R5 ;  /* 0x0000001cff057219 */ /* 0x000fe20000011605 */
[----:B------:R-:W-:Y:S01]  /*0d70*/  IMAD.MOV.U32 R4, RZ, RZ, R20 ;  /* 0x000000ffff047224 */ /* 0x000fe200078e0014 */
[----:B------:R-:W-:Y:S01]  /*0d80*/  LOP3.LUT R12, RZ, R3, RZ, 0x33, !PT ;  /* 0x00000003ff0c7212 */ /* 0x000fe200078e33ff */
[----:B------:R-:W3:Y:S01]  /*0d90*/  LDC R25, c[0x0][0x610] ;  /* 0x00018400ff197b82 */ /* 0x000ee20000000800 */
[----:B------:R-:W-:Y:S05]  /*0da0*/  @!P0 BRA `(.L_x_10) ;  /* 0x0000000000288947 */ /* 0x000fea0003800000 */
[----:B------:R-:W4:Y:S02]  /*0db0*/  LDC R3, c[0x0][0x64c] ;  /* 0x00019300ff037b82 */ /* 0x000f240000000800 */
[----:B----4-:R-:W-:-:S05]  /*0dc0*/  IADD3 R3, P0, R20, R3, RZ ;  /* 0x0000000314037210 */ /* 0x010fca0007f1e0ff */
        /* <DEDUP_REMOVED lines=8> */
.L_x_10:
[----:B-1----:R-:W-:Y:S01]  /*0e50*/  SHF.R.U64 R4, R4, R15, R5 ;  /* 0x0000000f04047219 */ /* 0x002fe20000001205 */
[----:B0-----:R-:W-:Y:S01]  /*0e60*/  VIADD R5, R24, 0xffffffff ;  /* 0xffffffff18057836 */ /* 0x001fe20000000000 */
[----:B------:R-:W-:Y:S02]  /*0e70*/  SHF.L.U32 R3, R23, R28, RZ ;  /* 0x0000001c17037219 */ /* 0x000fe400000006ff */
[----:B------:R-:W-:Y:S01]  /*0e80*/  LOP3.LUT R12, R27, R12, RZ, 0xc0, !PT ;  /* 0x0000000c1b0c7212 */ /* 0x000fe200078ec0ff */
[----:B------:R-:W-:Y:S01]  /*0e90*/  IMAD.MOV R8, RZ, RZ, -R4 ;  /* 0x000000ffff087224 */ /* 0x000fe200078e0a04 */
[----:B------:R-:W-:Y:S02]  /*0ea0*/  SEL R6, R6, R29, !P1 ;  /* 0x0000001d06067207 */ /* 0x000fe40004800000 */
[----:B------:R-:W-:Y:S01]  /*0eb0*/  LOP3.LUT R5, R14, R5, RZ, 0xc0, !PT ;  /* 0x000000050e057212 */ /* 0x000fe200078ec0ff */
[----:B------:R-:W-:Y:S02]  /*0ec0*/  IMAD R9, R3, R4, R12 ;  /* 0x0000000403097224 */ /* 0x000fe400078e020c */
[----:B--2---:R-:W-:-:S02]  /*0ed0*/  IMAD R3, R8, R21, R20 ;  /* 0x0000001508037224 */ /* 0x004fc400078e0214 */
[----:B---3--:R-:W-:Y:S02]  /*0ee0*/  IMAD R6, R9, R25, R6 ;  /* 0x0000001909067224 */ /* 0x008fe400078e0206 */
[----:B------:R-:W-:Y:S02]  /*0ef0*/  IMAD R75, R3, R24, R5 ;  /* 0x00000018034b7224 */ /* 0x000fe400078e0205 */
[----:B------:R-:W-:-:S03]  /*0f00*/  IMAD.MOV.U32 R4, RZ, RZ, 0x1 ;  /* 0x00000001ff047424 */ /* 0x000fc600078e00ff */
[----:B------:R-:W-:Y:S02]  /*0f10*/  SEL R74, R75, R6, !P1 ;  /* 0x000000064b4a7207 */ /* 0x000fe40004800000 */
[----:B------:R-:W-:Y:S02]  /*0f20*/  PRMT R3, R4, 0x7610, R3 ;  /* 0x0000761004037816 */ /* 0x000fe40000000003 */
[----:B------:R-:W-:-:S07]  /*0f30*/  SEL R75, R6, R75, !P1 ;  /* 0x0000004b064b7207 */ /* 0x000fce0004800000 */
.L_x_8:
[----:B------:R-:W-:-:S08]  /*0f40*/  NOP ;  /* 0x0000000000007918 */ /* 0x000fd00000000000 */
[----:B------:R-:W0:Y:S02]  /*0f50*/  USETMAXREG.TRY_ALLOC.CTAPOOL UP0, 0xe8 ;  /* 0x000000e8000079c8 */ /* 0x000e240008000600 */
[----:B0-----:R-:W-:-:S13]  /*0f60*/  PLOP3.LUT P0, PT, PT, PT, UP0, 0x80, 0x0 ;  /* 0x000000000000781c */ /* 0x001fda0003f0f008 */
[----:B------:R-:W-:Y:S05]  /*0f70*/  @!P0 BRA `(.L_x_8) ;  /* 0xfffffffc00f08947 */ /* 0x000fea000383ffff */
[----:B------:R-:W-:Y:S01]  /*0f80*/  ULDC.64 UR4, c[0x0][0x598] ;  /* 0x0001660000047ab9 */ /* 0x000fe20000000a00 */
[----:B------:R-:W-:Y:S01]  /*0f90*/  ULDC.64 UR50, c[0x0][0x208] ;  /* 0x0000820000327ab9 */ /* 0x000fe20000000a00 */
[----:B------:R-:W-:-:S04]  /*0fa0*/  ISETP.NE.U32.AND P0, PT, RZ, UR4, PT ;  /* 0x00000004ff007c0c */ /* 0x000fc8000bf05070 */
[----:B------:R-:W-:-:S13]  /*0fb0*/  ISETP.NE.AND.EX P0, PT, RZ, UR5, PT, P0 ;  /* 0x00000005ff007c0c */ /* 0x000fda000bf05300 */
[----:B------:R-:W-:Y:S05]  /*0fc0*/  @!P0 BRA `(.L_x_11) ;  /* 0x00000000001c8947 */ /* 0x000fea0003800000 */
[----:B------:R-:W0:Y:S02]  /*0fd0*/  LDC.64 R4, c[0x0][0x598] ;  /* 0x00016600ff047b82 */ /* 0x000e240000000a00 */
[----:B0-----:R-:W2:Y:S02]  /*0fe0*/  LDG.E.64 R4, desc[UR50][R4.64] ;  /* 0x0000003204047981 */ /* 0x001ea4000c1e1b00 */
[----:B--2---:R-:W-:-:S04]  /*0ff0*/  ISETP.NE.U32.AND P0, PT, R4, RZ, PT ;  /* 0x000000ff0400720c */ /* 0x004fc80003f05070 */
[----:B------:R-:W-:-:S13]  /*1000*/  ISETP.NE.AND.EX P0, PT, R5, RZ, PT, P0 ;  /* 0x000000ff0500720c */ /* 0x000fda0003f05300 */
[----:B------:R-:W-:Y:S05]  /*1010*/  @!P0 BRA `(.L_x_11) ;  /* 0x0000000000088947 */ /* 0x000fea0003800000 */
[----:B------:R0:W5:Y:S01]  /*1020*/  LD.E R23, desc[UR50][R4.64] ;  /* 0x0000003204177980 */ /* 0x000162000c101900 */
[----:B------:R-:W-:Y:S05]  /*1030*/  BRA `(.L_x_12) ;  /* 0x0000000000247947 */ /* 0x000fea0003800000 */
.L_x_11:
[----:B------:R-:W-:Y:S02]  /*1040*/  ULDC.64 UR4, c[0x0][0x588] ;  /* 0x0001620000047ab9 */ /* 0x000fe40000000a00 */
[----:B------:R-:W-:-:S04]  /*1050*/  ISETP.NE.U32.AND P0, PT, RZ, UR4, PT ;  /* 0x00000004ff007c0c */ /* 0x000fc8000bf05070 */
[----:B------:R-:W-:-:S13]  /*1060*/  ISETP.NE.AND.EX P0, PT, RZ, UR5, PT, P0 ;  /* 0x00000005ff007c0c */ /* 0x000fda000bf05300 */
[----:B------:R-:W-:Y:S05]  /*1070*/  @!P0 BRA `(.L_x_13) ;  /* 0x00000000000c8947 */ /* 0x000fea0003800000 */
[----:B------:R-:W0:Y:S02]  /*1080*/  LDC.64 R4, c[0x0][0x588] ;  /* 0x00016200ff047b82 */ /* 0x000e240000000a00 */
[----:B0-----:R1:W5:Y:S01]  /*1090*/  LDG.E R23, desc[UR50][R4.64] ;  /* 0x0000003204177981 */ /* 0x001362000c1e1900 */
[----:B------:R-:W-:Y:S05]  /*10a0*/  BRA `(.L_x_12) ;  /* 0x0000000000087947 */ /* 0x000fea0003800000 */
.L_x_13:
[----:B------:R-:W-:Y:S02]  /*10b0*/  ULDC UR4, c[0x0][0x580] ;  /* 0x0001600000047ab9 */ /* 0x000fe40000000800 */
[----:B------:R-:W-:-:S07]  /*10c0*/  IMAD.U32 R23, RZ, RZ, UR4 ;  /* 0x00000004ff177e24 */ /* 0x000fce000f8e00ff */
.L_x_12:
[----:B------:R-:W-:Y:S02]  /*10d0*/  ULDC.64 UR4, c[0x0][0x5a0] ;  /* 0x0001680000047ab9 */ /* 0x000fe40000000a00 */
[----:B------:R-:W-:-:S04]  /*10e0*/  ISETP.NE.U32.AND P0, PT, RZ, UR4, PT ;  /* 0x00000004ff007c0c */ /* 0x000fc8000bf05070 */
[----:B------:R-:W-:-:S13]  /*10f0*/  ISETP.NE.AND.EX P0, PT, RZ, UR5, PT, P0 ;  /* 0x00000005ff007c0c */ /* 0x000fda000bf05300 */
[----:B------:R-:W-:Y:S05]  /*1100*/  @!P0 BRA `(.L_x_14) ;  /* 0x00000000001c8947 */ /* 0x000fea0003800000 */
[----:B01----:R-:W0:Y:S02]  /*1110*/  LDC.64 R4, c[0x0][0x5a0] ;  /* 0x00016800ff047b82 */ /* 0x003e240000000a00 */
[----:B0-----:R-:W2:Y:S02]  /*1120*/  LDG.E.64 R4, desc[UR50][R4.64] ;  /* 0x0000003204047981 */ /* 0x001ea4000c1e1b00 */
[----:B--2---:R-:W-:-:S04]  /*1130*/  ISETP.NE.U32.AND P0, PT, R4, RZ, PT ;  /* 0x000000ff0400720c */ /* 0x004fc80003f05070 */
[----:B------:R-:W-:-:S13]  /*1140*/  ISETP.NE.AND.EX P0, PT, R5, RZ, PT, P0 ;  /* 0x000000ff0500720c */ /* 0x000fda0003f05300 */
[----:B------:R-:W-:Y:S05]  /*1150*/  @!P0 BRA `(.L_x_14) ;  /* 0x0000000000088947 */ /* 0x000fea0003800000 */
[----:B------:R0:W5:Y:S01]  /*1160*/  LD.E R58, desc[UR50][R4.64] ;  /* 0x00000032043a7980 */ /* 0x000162000c101900 */
[----:B------:R-:W-:Y:S05]  /*1170*/  BRA `(.L_x_15) ;  /* 0x0000000000247947 */ /* 0x000fea0003800000 */
.L_x_14:
[----:B------:R-:W-:Y:S02]  /*1180*/  ULDC.64 UR4, c[0x0][0x590] ;  /* 0x0001640000047ab9 */ /* 0x000fe40000000a00 */
[----:B------:R-:W-:-:S04]  /*1190*/  ISETP.NE.U32.AND P0, PT, RZ, UR4, PT ;  /* 0x00000004ff007c0c */ /* 0x000fc8000bf05070 */
[----:B------:R-:W-:-:S13]  /*11a0*/  ISETP.NE.AND.EX P0, PT, RZ, UR5, PT, P0 ;  /* 0x00000005ff007c0c */ /* 0x000fda000bf05300 */
[----:B------:R-:W-:Y:S05]  /*11b0*/  @!P0 BRA `(.L_x_16) ;  /* 0x00000000000c8947 */ /* 0x000fea0003800000 */
[----:B------:R-:W2:Y:S02]  /*11c0*/  LDC.64 R58, c[0x0][0x590] ;  /* 0x00016400ff3a7b82 */ /* 0x000ea40000000a00 */
[----:B--2---:R2:W5:Y:S01]  /*11d0*/  LDG.E R58, desc[UR50][R58.64] ;  /* 0x000000323a3a7981 */ /* 0x004562000c1e1900 */
[----:B------:R-:W-:Y:S05]  /*11e0*/  BRA `(.L_x_15) ;  /* 0x0000000000087947 */ /* 0x000fea0003800000 */
.L_x_16:
[----:B------:R-:W-:Y:S02]  /*11f0*/  ULDC UR4, c[0x0][0x584] ;  /* 0x0001610000047ab9 */ /* 0x000fe40000000800 */
[----:B------:R-:W-:-:S07]  /*1200*/  IMAD.U32 R58, RZ, RZ, UR4 ;  /* 0x00000004ff3a7e24 */ /* 0x000fce000f8e00ff */
.L_x_15:
[----:B------:R-:W-:-:S13]  /*1210*/  LOP3.LUT P0, RZ, R3, 0xff, RZ, 0xc0, !PT ;  /* 0x000000ff03ff7812 */ /* 0x000fda000780c0ff */
[----:B------:R-:W-:Y:S05]  /*1220*/  @!P0 EXIT ;  /* 0x000000000000894d */ /* 0x000fea0003800000 */
[----:B01----:R-:W2:Y:S01]  /*1230*/  LDC.64 R4, c[0x0][0x5c8] ;  /* 0x00017200ff047b82 */ /* 0x003ea20000000a00 */
[----:B------:R-:W-:Y:S01]  /*1240*/  LOP3.LUT R7, R7, 0x1, RZ, 0xc0, !PT ;  /* 0x0000000107077812 */ /* 0x000fe200078ec0ff */
[----:B------:R-:W-:Y:S01]  /*1250*/  ULDC.64 UR4, c[0x0][0x288] ;  /* 0x0000a20000047ab9 */ /* 0x000fe20000000a00 */
[----:B------:R-:W-:Y:S01]  /*1260*/  SHF.R.U32.HI R3, RZ, 0x1, R0 ;  /* 0x00000001ff037819 */ /* 0x000fe20000011600 */
[----:B------:R-:W-:Y:S01]  /*1270*/  IMAD.U32 R9, RZ, RZ, UR4 ;  /* 0x00000004ff097e24 */ /* 0x000fe2000f8e00ff */
[----:B------:R-:W-:Y:S01]  /*1280*/  SHF.R.U32.HI R0, RZ, 0x2, R65 ;  /* 0x00000002ff007819 */ /* 0x000fe20000011641 */
[----:B------:R-:W-:Y:S01]  /*1290*/  UIADD3 UR4, UR5, 0x1f, URZ ;  /* 0x0000001f05047890 */ /* 0x000fe2000fffe03f */
[----:B------:R-:W-:Y:S01]  /*12a0*/  IMAD.SHL.U32 R11, R7, 0x40, RZ ;  /* 0x00000040070b7824 */ /* 0x000fe200078e00ff */
[----:B------:R-:W0:Y:S01]  /*12b0*/  LDC R62, c[0x0][0x658] ;  /* 0x00019600ff3e7b82 */ /* 0x000e220000000800 */
[----:B------:R-:W-:Y:S01]  /*12c0*/  LOP3.LUT R0, R0, 0x7, RZ, 0xc0, !PT ;  /* 0x0000000700007812 */ /* 0x000fe200078ec0ff */
[----:B------:R-:W-:Y:S01]  /*12d0*/  USHF.R.S32.HI UR5, URZ, 0x1f, UR4 ;  /* 0x0000001f3f057899 */ /* 0x000fe20008011404 */
[----:B------:R-:W-:Y:S01]  /*12e0*/  LOP3.LUT R3, R3, 0x30, RZ, 0xc0, !PT ;  /* 0x0000003003037812 */ /* 0x000fe200078ec0ff */
[----:B------:R-:W-:Y:S01]  /*12f0*/  ULDC.64 UR42, c[0x0][0x5b0] ;  /* 0x00016c00002a7ab9 */ /* 0x000fe20000000a00 */
[--C-:B------:R-:W-:Y:S01]  /*1300*/  LOP3.LUT R56, R11, 0x40, R0.reuse, 0xe2, !PT ;  /* 0x000000400b387812 */ /* 0x100fe200078ee200 */
[----:B------:R-:W-:Y:S01]  /*1310*/  ULEA.HI UR5, UR5, UR4, URZ, 0x5 ;  /* 0x0000000405057291 */ /* 0x000fe2000f8f283f */
[C---:B------:R-:W-:Y:S01]  /*1320*/  LOP3.LUT R64, R65.reuse, 0x3, RZ, 0xc0, !PT ;  /* 0x0000000341407812 */ /* 0x040fe200078ec0ff */
[----:B------:R-:W-:Y:S01]  /*1330*/  USHF.L.U64.HI UR41, UR42, 0x8, UR43 ;  /* 0x000000082a297899 */ /* 0x000fe2000801022b */
[-C--:B------:R-:W-:Y:S01]  /*1340*/  IADD3 R0, RZ, -R3.reuse, -R0 ;  /* 0x80000003ff007210 */ /* 0x080fe20007ffe800 */
[----:B------:R-:W-:Y:S01]  /*1350*/  USHF.R.S32.HI UR43, URZ, 0x5, UR5 ;  /* 0x000000053f2b7899 */ /* 0x000fe20008011405 */
[----:B------:R-:W-:Y:S01]  /*1360*/  LOP3.LUT R56, R56, R3, RZ, 0xfc, !PT ;  /* 0x0000000338387212 */ /* 0x000fe200078efcff */
[----:B------:R-:W-:Y:S01]  /*1370*/  IMAD.MOV.U32 R3, RZ, RZ, -0x1 ;  /* 0xffffffffff037424 */ /* 0x000fe200078e00ff */
[----:B------:R-:W-:Y:S01]  /*1380*/  LOP3.LUT R66, R65, 0x80, RZ, 0xc0, !PT ;  /* 0x0000008041427812 */ /* 0x000fe200078ec0ff */
[----:B------:R-:W-:Y:S01]  /*1390*/  IMAD R64, R64, -0x2, R9 ;  /* 0xfffffffe40407824 */ /* 0x000fe200078e0209 */
[----:B------:R-:W-:Y:S01]  /*13a0*/  UISETP.LT.AND UP0, UPT, UR43, 0x1, UPT ;  /* 0x000000012b00788c */ /* 0x000fe2000bf01270 */
[----:B------:R-:W-:Y:S01]  /*13b0*/  IMAD.MOV.U32 R9, RZ, RZ, 0x1 ;  /* 0x00000001ff097424 */ /* 0x000fe200078e00ff */
[----:B------:R-:W-:Y:S01]  /*13c0*/  ULDC UR4, c[0x0][0x284] ;  /* 0x0000a10000047ab9 */ /* 0x000fe20000000800 */
[C---:B--2---:R-:W-:Y:S01]  /*13d0*/  IMAD.SHL.U32 R59, R4.reuse, 0x100, RZ ;  /* 0x00000100043b7824 */ /* 0x044fe200078e00ff */
[----:B------:R-:W-:Y:S01]  /*13e0*/  USHF.L.U32 UR42, UR42, 0x8, URZ ;  /* 0x000000082a2a7899 */ /* 0x000fe2000800063f */
[----:B------:R-:W-:Y:S01]  /*13f0*/  IMAD R0, R7, -0x40, R0 ;  /* 0xffffffc007007824 */ /* 0x000fe200078e0200 */
[----:B------:R-:W-:Y:S01]  /*1400*/  USEL UR47, UR43, 0x1, UP0 ;  /* 0x000000012b2f7887 */ /* 0x000fe20008000000 */
[C-C-:B------:R-:W-:Y:S01]  /*1410*/  SHF.L.U64.HI R63, R4.reuse, 0x3, R5.reuse ;  /* 0x00000003043f7819 */ /* 0x140fe20000010205 */
[----:B------:R-:W-:Y:S01]  /*1420*/  IMAD.SHL.U32 R60, R4, 0x8, RZ ;  /* 0x00000008043c7824 */ /* 0x000fe200078e00ff */
[-C--:B0-----:R-:W-:Y:S01]  /*1430*/  SHF.L.U32 R3, R3, R62.reuse, RZ ;  /* 0x0000003e03037219 */ /* 0x081fe200000006ff */
[----:B------:R-:W-:Y:S01]  /*1440*/  IMAD.SHL.U32 R65, R65, 0x2, RZ ;  /* 0x0000000241417824 */ /* 0x000fe200078e00ff */
[----:B------:R-:W-:Y:S01]  /*1450*/  SHF.L.U32 R62, R9, R62, RZ ;  /* 0x0000003e093e7219 */ /* 0x000fe200000006ff */
[----:B------:R-:W-:Y:S01]  /*1460*/  VIADD R71, R0, UR4 ;  /* 0x0000000400477c36 */ /* 0x000fe20008000000 */
[----:B------:R-:W-:Y:S01]  /*1470*/  SHF.L.U64.HI R61, R4, 0x8, R5 ;  /* 0x00000008043d7819 */ /* 0x000fe20000010205 */
[----:B------:R-:W-:Y:S01]  /*1480*/  IMAD.MOV.U32 R57, RZ, RZ, RZ ;  /* 0x000000ffff397224 */ /* 0x000fe200078e00ff */
[----:B------:R-:W-:Y:S01]  /*1490*/  LOP3.LUT R72, R18, 0x1, RZ, 0xfc, !PT ;  /* 0x0000000112487812 */ /* 0x000fe200078efcff */
[----:B------:R-:W-:Y:S01]  /*14a0*/  ULOP3.LUT UR44, UR42, 0x2, URZ, 0xfc, !UPT ;  /* 0x000000022a2c7892 */ /* 0x000fe2000f8efc3f */
[----:B------:R-:W-:Y:S01]  /*14b0*/  SHF.R.U32.HI R66, RZ, 0x7, R66 ;  /* 0x00000007ff427819 */ /* 0x000fe20000011642 */
[----:B------:R-:W-:Y:S01]  /*14c0*/  ULOP3.LUT UR45, UR42, 0x10, URZ, 0xfc, !UPT ;  /* 0x000000102a2d7892 */ /* 0x000fe2000f8efc3f */
[----:B------:R-:W-:Y:S01]  /*14d0*/  LOP3.LUT R67, RZ, R3, RZ, 0x33, !PT ;  /* 0x00000003ff437212 */ /* 0x000fe200078e33ff */
[----:B------:R-:W-:Y:S01]  /*14e0*/  ULOP3.LUT UR46, UR42, 0x12, URZ, 0xfc, !UPT ;  /* 0x000000122a2e7892 */ /* 0x000fe2000f8efc3f */
[C---:B------:R-:W-:Y:S01]  /*14f0*/  LOP3.LUT R68, R59.reuse, 0x2, RZ, 0xfc, !PT ;  /* 0x000000023b447812 */ /* 0x040fe200078efcff */
[----:B------:R-:W-:Y:S01]  /*1500*/  UIADD3 UR47, UR43, -UR47, URZ ;  /* 0x8000002f2b2f7290 */ /* 0x000fe2000fffe03f */
[C---:B------:R-:W-:Y:S01]  /*1510*/  LOP3.LUT R69, R59.reuse, 0x10, RZ, 0xfc, !PT ;  /* 0x000000103b457812 */ /* 0x040fe200078efcff */
[----:B------:R-:W-:Y:S01]  /*1520*/  UMOV UR38, URZ ;  /* 0x0000003f00267c82 */ /* 0x000fe20008000000 */
[----:B------:R-:W-:Y:S01]  /*1530*/  LOP3.LUT R70, R59, 0x12, RZ, 0xfc, !PT ;  /* 0x000000123b467812 */ /* 0x000fe200078efcff */
[----:B------:R-:W-:-:S08]  /*1540*/  UMOV UR39, URZ ;  /* 0x0000003f00277c82 */ /* 0x000fd00008000000 */
.L_x_98:
[----:B0-----:R-:W0:Y:S01]  /*1550*/  SHFL.IDX PT, R0, R66, RZ, 0x1f ;  /* 0x00001fff42007589 */ /* 0x001e2200000e0000 */
[----:B------:R-:W1:Y:S01]  /*1560*/  S2UR UR6, SR_CgaCtaId ;  /* 0x00000000000679c3 */ /* 0x000e620000008800 */
[----:B------:R-:W-:Y:S01]  /*1570*/  UMOV UR48, 0x400 ;  /* 0x0000040000307882 */ /* 0x000fe20000000000 */
[----:B0-----:R-:W-:Y:S01]  /*1580*/  R2UR UR4, R0 ;  /* 0x00000000000472ca */ /* 0x001fe200000e0000 */
[----:B-1----:R-:W-:-:S12]  /*1590*/  ULEA UR48, UR6, UR48, 0x18 ;  /* 0x0000003006307291 */ /* 0x002fd8000f8ec03f */
[----:B------:R-:W-:-:S04]  /*15a0*/  ULEA.HI UR5, UR4, UR4, URZ, 0x1 ;  /* 0x0000000404057291 */ /* 0x000fc8000f8f083f */
[----:B------:R-:W-:-:S04]  /*15b0*/  ULOP3.LUT UR5, UR5, 0xffffe, URZ, 0xc0, !UPT ;  /* 0x000ffffe05057892 */ /* 0x000fc8000f8ec03f */
[----:B------:R-:W-:-:S03]  /*15c0*/  UIADD3 UR5, UR4, -UR5, URZ ;  /* 0x8000000504057290 */ /* 0x000fc6000fffe03f */
[----:B------:R-:W-:Y:S01]  /*15d0*/  ULDC UR4, c[0x0][0x28c] ;  /* 0x0000a30000047ab9 */ /* 0x000fe20000000800 */
[----:B------:R-:W-:Y:S01]  /*15e0*/  ULEA UR5, UR5, UR48, 0xc ;  /* 0x0000003005057291 */ /* 0x000fe2000f8e603f */
[----:B------:R-:W-:-:S03]  /*15f0*/  ISETP.LT.AND P0, PT, RZ, UR4, PT ;  /* 0x00000004ff007c0c */ /* 0x000fc6000bf01270 */
[----:B------:R-:W-:-:S04]  /*1600*/  UIADD3 UR5, UR5, 0x180, URZ ;  /* 0x0000018005057890 */ /* 0x000fc8000fffe03f */
[----:B------:R-:W-:-:S04]  /*1610*/  USHF.R.U32.HI UR5, URZ, 0x4, UR5 ;  /* 0x000000043f057899 */ /* 0x000fc80008011605 */
[----:B------:R-:W-:-:S04]  /*1620*/  ULOP3.LUT UR5, UR5, 0x3fff, URZ, 0xc0, !UPT ;  /* 0x00003fff05057892 */ /* 0x000fc8000f8ec03f */
[----:B------:R-:W-:Y:S01]  /*1630*/  ULOP3.LUT UR49, UR5, 0x10000, URZ, 0xfc, !UPT ;  /* 0x0001000005317892 */ /* 0x000fe2000f8efc3f */
[----:B--2-45:R-:W-:Y:S11]  /*1640*/  @P0 BRA `(.L_x_17) ;  /* 0x0000000000400947 */ /* 0x034ff60003800000 */
[----:B------:R-:W-:Y:S01]  /*1650*/  MOV R0, 0x0 ;  /* 0x0000000000007802 */ /* 0x000fe20000000f00 */
[----:B------:R-:W-:Y:S01]  /*1660*/  ULDC.64 UR4, c[0x4][0x68] ;  /* 0x01001a0000047ab9 */ /* 0x000fe20000000a00 */
[----:B------:R-:W-:Y:S01]  /*1670*/  ULDC.64 UR6, c[0x4][0x8] ;  /* 0x0100020000067ab9 */ /* 0x000fe20000000a00 */
[----:B------:R-:W-:Y:S01]  /*1680*/  IMAD.U32 R4, RZ, RZ, UR4 ;  /* 0x00000004ff047e24 */ /* 0x000fe2000f8e00ff */
[----:B------:R0:W1:Y:S01]  /*1690*/  LDC.64 R14, c[0x4][R0] ;  /* 0x01000000000e7b82 */ /* 0x0000620000000a00 */
[----:B------:R-:W-:Y:S01]  /*16a0*/  IMAD.U32 R5, RZ, RZ, UR5 ;  /* 0x00000005ff057e24 */ /* 0x000fe2000f8e00ff */
[----:B------:R-:W-:Y:S01]  /*16b0*/  ULDC.64 UR4, c[0x4][0x70] ;  /* 0x01001c0000047ab9 */ /* 0x000fe20000000a00 */
[----:B------:R-:W-:Y:S02]  /*16c0*/  IMAD.U32 R10, RZ, RZ, UR6 ;  /* 0x00000006ff0a7e24 */ /* 0x000fe4000f8e00ff */
[----:B------:R-:W-:Y:S02]  /*16d0*/  IMAD.U32 R6, RZ, RZ, UR4 ;  /* 0x00000004ff067e24 */ /* 0x000fe4000f8e00ff */
[----:B------:R-:W-:-:S02]  /*16e0*/  IMAD.U32 R7, RZ, RZ, UR5 ;  /* 0x00000005ff077e24 */ /* 0x000fc4000f8e00ff */
[----:B------:R-:W-:Y:S02]  /*16f0*/  IMAD.U32 R11, RZ, RZ, UR7 ;  /* 0x00000007ff0b7e24 */ /* 0x000fe4000f8e00ff */
[----:B------:R-:W-:Y:S02]  /*1700*/  IMAD.MOV.U32 R8, RZ, RZ, 0x1e1 ;  /* 0x000001e1ff087424 */ /* 0x000fe400078e00ff */
[----:B------:R-:W-:Y:S02]  /*1710*/  IMAD.MOV.U32 R12, RZ, RZ, 0x1 ;  /* 0x00000001ff0c7424 */ /* 0x000fe400078e00ff */
[----:B0-----:R-:W-:-:S07]  /*1720*/  IMAD.MOV.U32 R13, RZ, RZ, RZ ;  /* 0x000000ffff0d7224 */ /* 0x001fce00078e00ff */
[----:B------:R-:W-:-:S07]  /*1730*/  LEPC R20, `(.L_x_17) ;  /* 0x000000001014794e */ /* 0x000fce0000000000 */
[----:B-1---5:R-:W-:Y:S05]  /*1740*/  CALL.ABS.NOINC R14 ;  /* 0x000000000e007343 */ /* 0x022fea0003c00000 */
.L_x_17:
[----:B------:R-:W-:-:S13]  /*1750*/  ISETP.NE.AND P0, PT, R72, 0x3, PT ;  /* 0x000000034800780c */ /* 0x000fda0003f05270 */
[----:B------:R-:W-:Y:S05]  /*1760*/  @!P0 BRA `(.L_x_18) ;  /* 0x0000000000048947 */ /* 0x000fea0003800000 */
[----:B------:R-:W-:Y:S01]  /*1770*/  BPT.TRAP 0x1 ;  /* 0x000000040000795c */ /* 0x000fe20000300000 */
.L_x_18:
[----:B------:R-:W-:Y:S02]  /*1780*/  IMAD.U32 R3, RZ, RZ, UR39 ;  /* 0x00000027ff037e24 */ /* 0x000fe4000f8e00ff */
[----:B------:R-:W-:-:S03]  /*1790*/  IMAD.U32 R0, RZ, RZ, UR38 ;  /* 0x00000026ff007e24 */ /* 0x000fc6000f8e00ff */
[----:B------:R-:W-:Y:S02]  /*17a0*/  LEA R3, R3, UR48, 0x3 ;  /* 0x0000003003037c11 */ /* 0x000fe4000f8e18ff */
[----:B------:R-:W-:-:S04]  /*17b0*/  SHF.L.U32 R0, R0, 0x1f, RZ ;  /* 0x0000001f00007819 */ /* 0x000fc800000006ff */
[----:B------:R0:W1:Y:S01]  /*17c0*/  SYNCS.PHASECHK.TRANS64.TRYWAIT P1, [R3+URZ], R0 ;  /* 0x00000000030075a7 */ /* 0x000062000802017f */
[----:B------:R-:W-:Y:S05]  /*17d0*/  @!P0 BRA `(.L_x_19) ;  /* 0x0000000000048947 */ /* 0x000fea0003800000 */
[----:B------:R-:W-:Y:S01]  /*17e0*/  BPT.TRAP 0x1 ;  /* 0x000000040000795c */ /* 0x000fe20000300000 */
.L_x_19:
[----:B------:R-:W-:-:S05]  /*17f0*/  IMAD.U32 R4, RZ, RZ, UR47 ;  /* 0x0000002fff047e24 */ /* 0x000fca000f8e00ff */
[----:B------:R-:W-:Y:S01]  /*1800*/  ISETP.GE.AND P2, PT, R4, 0x1, PT ;  /* 0x000000010400780c */ /* 0x000fe20003f46270 */
[----:B-1----:R-:W-:-:S12]  /*1810*/  @P1 BRA `(.L_x_20) ;  /* 0x0000000000081947 */ /* 0x002fd80003800000 */
[----:B------:R-:W1:Y:S02]  /*1820*/  SYNCS.PHASECHK.TRANS64.TRYWAIT P1, [R3+URZ], R0 ;  /* 0x00000000030075a7 */ /* 0x000e64000802017f */
[----:B-1----:R-:W-:Y:S05]  /*1830*/  @!P1 BRA `(.L_x_21) ;  /* 0x0000005000849947 */ /* 0x002fea0003800000 */
.L_x_20:
[----:B------:R-:W-:Y:S05]  /*1840*/  WARPSYNC.ALL ;  /* 0x0000000000007948 */ /* 0x000fea0003800000 */
[----:B------:R-:W-:Y:S01]  /*1850*/  UIADD3 UR4, UR48, 0x30180, URZ ;  /* 0x0003018030047890 */ /* 0x000fe2000fffe03f */
[----:B------:R-:W-:Y:S01]  /*1860*/  WARPGROUP.ARRIVE ;  /* 0x00000000000079c5 */ /* 0x000fe20000000000 */
[----:B------:R-:W-:Y:S02]  /*1870*/  ULEA UR10, UR39, UR49, 0xb ;  /* 0x00000031270a7291 */ /* 0x000fe4000f8e583f */
[----:B------:R-:W-:Y:S01]  /*1880*/  USHF.R.U32.HI UR4, URZ, 0x4, UR4 ;  /* 0x000000043f047899 */ /* 0x000fe20008011604 */
[----:B------:R-:W-:Y:S01]  /*1890*/  UMOV UR5, 0x80000020 ;  /* 0x8000002000057882 */ /* 0x000fe20000000000 */
[----:B------:R-:W-:-:S02]  /*18a0*/  UMOV UR7, 0x80000020 ;  /* 0x8000002000077882 */ /* 0x000fc40000000000 */
[----:B------:R-:W-:Y:S02]  /*18b0*/  ULOP3.LUT UR4, UR4, 0x3fff, URZ, 0xc0, !UPT ;  /* 0x00003fff04047892 */ /* 0x000fe4000f8ec03f */
[----:B------:R-:W-:Y:S02]  /*18c0*/  UIADD3 UR11, UR10, 0x200, URZ ;  /* 0x000002000a0b7890 */ /* 0x000fe4000fffe03f */
[----:B------:R-:W-:Y:S02]  /*18d0*/  ULOP3.LUT UR8, UR4, 0x10000, URZ, 0xfc, !UPT ;  /* 0x0001000004087892 */ /* 0x000fe4000f8efc3f */
[----:B------:R-:W-:Y:S02]  /*18e0*/  UIADD3 UR12, UR10, 0x400, URZ ;  /* 0x000004000a0c7890 */ /* 0x000fe4000fffe03f */
[----:B------:R-:W-:Y:S01]  /*18f0*/  ULEA UR9, UR39, UR8, 0x6 ;  /* 0x0000000827097291 */ /* 0x000fe2000f8e303f */
[----:B------:R-:W-:Y:S01]  /*1900*/  UMOV UR4, UR10 ;  /* 0x0000000a00047c82 */ /* 0x000fe20008000000 */
[----:B------:R-:W-:-:S05]  /*1910*/  UIADD3 UR13, UR10, 0x600, URZ ;  /* 0x000006000a0d7890 */ /* 0x000fca000fffe03f */
[----:B------:R-:W-:Y:S02]  /*1920*/  UMOV UR6, UR9 ;  /* 0x0000000900067c82 */ /* 0x000fe40008000000 */
[----:B------:R-:W-:Y:S01]  /*1930*/  HGMMA.64x16x16.F32 R48, gdesc[UR4], RZ, !UPT, gsb0 ;  /* 0x00200000043079f0 */ /* 0x000fe2000c0008ff */
[----:B------:R-:W-:Y:S01]  /*1940*/  UMOV UR4, UR11 ;  /* 0x0000000b00047c82 */ /* 0x000fe20008000000 */
[----:B------:R-:W-:Y:S01]  /*1950*/  UMOV UR5, 0x80000020 ;  /* 0x8000002000057882 */ /* 0x000fe20000000000 */
[----:B------:R-:W-:Y:S01]  /*1960*/  UIADD3 UR11, UR10, 0x402, URZ ;  /* 0x000004020a0b7890 */ /* 0x000fe2000fffe03f */
[----:B------:R-:W-:Y:S02]  /*1970*/  WARPGROUP.DEPBAR.LE gsb0, 0x0 ;  /* 0x00008000000079c5 */ /* 0x000fe40000010000 */
[----:B------:R-:W-:-:S06]  /*1980*/  WARPGROUP.ARRIVE ;  /* 0x00000000000079c5 */ /* 0x000fcc0000000000 */
[----:B------:R-:W-:Y:S01]  /*1990*/  HGMMA.64x16x16.F32 R40, gdesc[UR4], RZ, !UPT, gsb0 ;  /* 0x00200000042879f0 */ /* 0x000fe2000c0008ff */
[----:B------:R-:W-:Y:S01]  /*19a0*/  UMOV UR4, UR12 ;  /* 0x0000000c00047c82 */ /* 0x000fe20008000000 */
[----:B------:R-:W-:Y:S01]  /*19b0*/  UMOV UR5, 0x80000020 ;  /* 0x8000002000057882 */ /* 0x000fe20000000000 */
        /* <DEDUP_REMOVED lines=8> */
[----:B------:R-:W-:Y:S02]  /*1a40*/  UIADD3 UR4, UR10, 0x2, URZ ;  /* 0x000000020a047890 */ /* 0x000fe4000fffe03f */
[----:B------:R-:W-:Y:S01]  /*1a50*/  UIADD3 UR6, UR9, 0x2, URZ ;  /* 0x0000000209067890 */ /* 0x000fe2000fffe03f */
[----:B------:R-:W-:Y:S01]  /*1a60*/  UMOV UR5, 0x80000020 ;  /* 0x8000002000057882 */ /* 0x000fe20000000000 */
[----:B------:R-:W-:Y:S01]  /*1a70*/  UMOV UR7, 0x80000020 ;  /* 0x8000002000077882 */ /* 0x000fe20000000000 */
[----:B------:R-:W-:Y:S02]  /*1a80*/  UIADD3 UR9, UR10, 0x202, URZ ;  /* 0x000002020a097890 */ /* 0x000fe4000fffe03f */
[----:B------:R-:W-:Y:S01]  /*1a90*/  UIADD3 UR10, UR10, 0x602, URZ ;  /* 0x000006020a0a7890 */ /* 0x000fe2000fffe03f */
[----:B------:R-:W-:Y:S02]  /*1aa0*/  WARPGROUP.DEPBAR.LE gsb0, 0x0 ;  /* 0x00008000000079c5 */ /* 0x000fe40000010000 */
[----:B------:R-:W-:-:S06]  /*1ab0*/  WARPGROUP.ARRIVE ;  /* 0x00000000000079c5 */ /* 0x000fcc0000000000 */
[----:B------:R-:W-:Y:S01]  /*1ac0*/  HGMMA.64x16x16.F32 R48, gdesc[UR4], R48, gsb0 ;  /* 0x00200000043079f0 */ /* 0x000fe20008000830 */
[----:B------:R-:W-:Y:S01]  /*1ad0*/  UMOV UR4, UR9 ;  /* 0x0000000900047c82 */ /* 0x000fe20008000000 */
[----:B------:R-:W-:Y:S01]  /*1ae0*/  UMOV UR5, 0x80000020 ;  /* 0x8000002000057882 */ /* 0x000fe20000000000 */
        /* <DEDUP_REMOVED lines=12> */
[----:B------:R-:W-:Y:S03]  /*1bb0*/  HGMMA.64x16x16.F32 R24, gdesc[UR4], R24, gsb0 ;  /* 0x00200000041879f0 */ /* 0x000fe60008000818 */
[----:B------:R-:W-:Y:S02]  /*1bc0*/  WARPGROUP.DEPBAR.LE gsb0, 0x0 ;  /* 0x00008000000079c5 */ /* 0x000fe40000010000 */
[----:B------:R-:W-:Y:S05]  /*1bd0*/  @!P2 BRA `(.L_x_22) ;  /* 0x00000004006ca947 */ /* 0x000fea0003800000 */
[----:B------:R-:W-:Y:S01]  /*1be0*/  UIADD3 UR9, UR39, 0x1, URZ ;  /* 0x0000000127097890 */ /* 0x000fe2000fffe03f */
[----:B01----:R-:W-:Y:S02]  /*1bf0*/  IMAD.U32 R0, RZ, RZ, UR47 ;  /* 0x0000002fff007e24 */ /* 0x003fe4000f8e00ff */
[----:B------:R-:W-:Y:S01]  /*1c00*/  IMAD.U32 R3, RZ, RZ, UR39 ;  /* 0x00000027ff037e24 */ /* 0x000fe2000f8e00ff */
[----:B------:R-:W-:-:S04]  /*1c10*/  UISETP.NE.AND UP0, UPT, UR9, 0x6, UPT ;  /* 0x000000060900788c */ /* 0x000fc8000bf05270 */
[----:B------:R-:W-:Y:S02]  /*1c20*/  USEL UR4, URZ, 0x1, UP0 ;  /* 0x000000013f047887 */ /* 0x000fe40008000000 */
[----:B------:R-:W-:Y:S02]  /*1c30*/  USEL UR9, UR9, URZ, UP0 ;  /* 0x0000003f09097287 */ /* 0x000fe40008000000 */
[----:B------:R-:W-:-:S06]  /*1c40*/  ULOP3.LUT UR4, UR38, UR4, URZ, 0x3c, !UPT ;  /* 0x0000000426047292 */ /* 0x000fcc000f8e3c3f */
[----:B------:R-:W-:-:S07]  /*1c50*/  IMAD.U32 R6, RZ, RZ, UR4 ;  /* 0x00000004ff067e24 */ /* 0x000fce000f8e00ff */
.L_x_29:
[----:B------:R-:W-:Y:S05]  /*1c60*/  @!P0 BRA `(.L_x_23) ;  /* 0x0000000000048947 */ /* 0x000fea0003800000 */
[----:B------:R-:W-:Y:S01]  /*1c70*/  BPT.TRAP 0x1 ;  /* 0x000000040000795c */ /* 0x000fe20000300000 */
.L_x_23:
[----:B------:R-:W-:Y:S01]  /*1c80*/  ULEA UR4, UR9, UR48, 0x3 ;  /* 0x0000003009047291 */ /* 0x000fe2000f8e183f */
[----:B------:R-:W-:-:S08]  /*1c90*/  SHF.L.U32 R4, R6, 0x1f, RZ ;  /* 0x0000001f06047819 */ /* 0x000fd000000006ff */
[----:B------:R0:W1:Y:S01]  /*1ca0*/  SYNCS.PHASECHK.TRANS64.TRYWAIT P1, [UR4], R4 ;  /* 0x00000004ff0075a7 */ /* 0x0000620008020144 */
[----:B------:R-:W-:Y:S05]  /*1cb0*/  @!P0 BRA `(.L_x_24) ;  /* 0x0000000000048947 */ /* 0x000fea0003800000 */
[----:B------:R-:W-:Y:S01]  /*1cc0*/  BPT.TRAP 0x1 ;  /* 0x000000040000795c */ /* 0x000fe20000300000 */
.L_x_24:
[----:B-1----:R-:W-:Y:S05]  /*1cd0*/  @P1 BRA `(.L_x_25) ;  /* 0x0000000000081947 */ /* 0x002fea0003800000 */
[----:B------:R-:W1:Y:S02]  /*1ce0*/  SYNCS.PHASECHK.TRANS64.TRYWAIT P1, [UR4], R4 ;  /* 0x00000004ff0075a7 */ /* 0x000e640008020144 */
[----:B-1----:R-:W-:Y:S05]  /*1cf0*/  @!P1 BRA `(.L_x_26) ;  /* 0x0000004c00689947 */ /* 0x002fea0003800000 */
.L_x_25:
[----:B------:R-:W-:Y:S01]  /*1d00*/  ULEA UR10, UR9, UR8, 0x6 ;  /* 0x00000008090a7291 */ /* 0x000fe2000f8e303f */
[----:B------:R-:W-:Y:S01]  /*1d10*/  WARPGROUP.ARRIVE ;  /* 0x00000000000079c5 */ /* 0x000fe20000000000 */
[----:B------:R-:W-:Y:S01]  /*1d20*/  ULEA UR11, UR9, UR49, 0xb ;  /* 0x00000031090b7291 */ /* 0x000fe2000f8e583f */
[----:B------:R-:W-:Y:S01]  /*1d30*/  UMOV UR7, 0x80000020 ;  /* 0x8000002000077882 */ /* 0x000fe20000000000 */
[----:B------:R-:W-:Y:S02]  /*1d40*/  UMOV UR5, 0x80000020 ;  /* 0x8000002000057882 */ /* 0x000fe40000000000 */
[----:B------:R-:W-:Y:S01]  /*1d50*/  UIADD3 UR12, UR11, 0x200, URZ ;  /* 0x000002000b0c7890 */ /* 0x000fe2000fffe03f */
[----:B------:R-:W-:Y:S02]  /*1d60*/  UMOV UR6, UR10 ;  /* 0x0000000a00067c82 */ /* 0x000fe40008000000 */
[----:B------:R-:W-:Y:S01]  /*1d70*/  UMOV UR4, UR11 ;  /* 0x0000000b00047c82 */ /* 0x000fe20008000000 */
[----:B------:R-:W-:Y:S01]  /*1d80*/  UIADD3 UR13, UR11, 0x400, URZ ;  /* 0x000004000b0d7890 */ /* 0x000fe2000fffe03f */
[----:B------:R-:W-:Y:S01]  /*1d90*/  HGMMA.64x16x16.F32 R48, gdesc[UR4], R48, gsb0 ;  /* 0x00200000043079f0 */ /* 0x000fe20008000830 */
[----:B------:R-:W-:Y:S01]  /*1da0*/  UMOV UR5, 0x80000020 ;  /* 0x8000002000057882 */ /* 0x000fe20000000000 */
[----:B------:R-:W-:Y:S01]  /*1db0*/  UMOV UR4, UR12 ;  /* 0x0000000c00047c82 */ /* 0x000fe20008000000 */
[----:B------:R-:W-:-:S02]  /*1dc0*/  UIADD3 UR14, UR11, 0x600, URZ ;  /* 0x000006000b0e7890 */ /* 0x000fc4000fffe03f */
        /* <DEDUP_REMOVED lines=40> */
[----:B------:R-:W-:Y:S01]  /*2050*/  BPT.TRAP 0x1 ;  /* 0x000000040000795c */ /* 0x000fe20000300000 */
.L_x_27:
[----:B------:R-:W-:-:S13]  /*2060*/  ISETP.NE.AND P1, PT, R22, RZ, PT ;  /* 0x000000ff1600720c */ /* 0x000fda0003f25270 */
[----:B01----:R-:W-:-:S05]  /*2070*/  @P1 LEA R4, R3, UR48, 0x3 ;  /* 0x0000003003041c11 */ /* 0x003fca000f8e18ff */
[----:B------:R-:W-:-:S05]  /*2080*/  @P1 VIADD R4, R4, 0x30 ;  /* 0x0000003004041836 */ /* 0x000fca0000000000 */
[----:B------:R-:W-:-:S04]  /*2090*/  @P1 PRMT R4, R19, 0x654, R4 ;  /* 0x0000065413041816 */ /* 0x000fc80000000004 */
[----:B------:R0:W-:Y:S01]  /*20a0*/  @P1 SYNCS.ARRIVE.TRANS64.RED.A1T0 RZ, [R4+URZ], RZ ;  /* 0x000000ff04ff19a7 */ /* 0x0001e2000810043f */
[----:B------:R-:W-:-:S13]  /*20b0*/  ISETP.GT.U32.AND P1, PT, R18, 0x1, PT ;  /* 0x000000011200780c */ /* 0x000fda0003f24070 */
[----:B0-----:R-:W-:Y:S05]  /*20c0*/  @P1 BRA `(.L_x_28) ;  /* 0x0000000000041947 */ /* 0x001fea0003800000 */
[----:B------:R-:W-:Y:S01]  /*20d0*/  BPT.TRAP 0x1 ;  /* 0x000000040000795c */ /* 0x000fe20000300000 */
.L_x_28:
[----:B------:R-:W-:Y:S01]  /*20e0*/  UIADD3 UR9, UR9, 0x1, URZ ;  /* 0x0000000109097890 */ /* 0x000fe2000fffe03f */
[C---:B------:R-:W-:Y:S01]  /*20f0*/  ISETP.GT.AND P2, PT, R0.reuse, 0x1, PT ;  /* 0x000000010000780c */ /* 0x040fe20003f44270 */
[----:B------:R-:W-:Y:S02]  /*2100*/  VIADD R3, R3, 0x1 ;  /* 0x0000000103037836 */ /* 0x000fe40000000000 */
[----:B------:R-:W-:Y:S01]  /*2110*/  UISETP.NE.AND UP0, UPT, UR9, 0x6, UPT ;  /* 0x000000060900788c */ /* 0x000fe2000bf05270 */
[----:B------:R-:W-:Y:S02]  /*2120*/  VIADD R0, R0, 0xffffffff ;  /* 0xffffffff00007836 */ /* 0x000fe40000000000 */
[C---:B------:R-:W-:Y:S01]  /*2130*/  ISETP.NE.AND P1, PT, R3.reuse, 0x6, PT ;  /* 0x000000060300780c */ /* 0x040fe20003f25270 */
[----:B------:R-:W-:Y:S02]  /*2140*/  USEL UR4, URZ, 0x1, UP0 ;  /* 0x000000013f047887 */ /* 0x000fe40008000000 */
[----:B------:R-:W-:Y:S01]  /*2150*/  USEL UR9, UR9, URZ, UP0 ;  /* 0x0000003f09097287 */ /* 0x000fe20008000000 */
[----:B------:R-:W-:-:S03]  /*2160*/  SEL R3, R3, RZ, P1 ;  /* 0x000000ff03037207 */ /* 0x000fc60000800000 */
[----:B------:R-:W-:Y:S01]  /*2170*/  LOP3.LUT R6, R6, UR4, RZ, 0x3c, !PT ;  /* 0x0000000406067c12 */ /* 0x000fe2000f8e3cff */
[----:B------:R-:W-:Y:S07]  /*2180*/  @P2 BRA `(.L_x_29) ;  /* 0xfffffff800b42947 */ /* 0x000fee000383ffff */
.L_x_22:
[----:B01----:R-:W0:Y:S02]  /*2190*/  LDC R0, c[0x0][0x28c] ;  /* 0x0000a300ff007b82 */ /* 0x003e240000000800 */
[----:B0-----:R-:W-:-:S13]  /*21a0*/  ISETP.GE.AND P1, PT, R0, 0x1, PT ;  /* 0x000000010000780c */ /* 0x001fda0003f26270 */
[----:B------:R-:W-:Y:S05]  /*21b0*/  @!P1 BRA `(.L_x_30) ;  /* 0x0000000000449947 */ /* 0x000fea0003800000 */
[----:B------:R-:W-:Y:S05]  /*21c0*/  @!P0 BRA `(.L_x_31) ;  /* 0x0000000000048947 */ /* 0x000fea0003800000 */
[----:B------:R-:W-:Y:S01]  /*21d0*/  BPT.TRAP 0x1 ;  /* 0x000000040000795c */ /* 0x000fe20000300000 */
.L_x_31:
[----:B------:R-:W-:-:S13]  /*21e0*/  ISETP.NE.AND P0, PT, R22, RZ, PT ;  /* 0x000000ff1600720c */ /* 0x000fda0003f05270 */
[----:B------:R-:W-:-:S05]  /*21f0*/  VOTEU.ANY UP0, P0 ;  /* 0x00000000003f7886 */ /* 0x000fca0000000100 */
[----:B------:R-:W-:-:S06]  /*2200*/  @UP0 UIADD3 UR4, UR47, UR39, URZ ;  /* 0x000000272f040290 */ /* 0x000fcc000fffe03f */
[----:B------:R-:W-:Y:S02]  /*2210*/  IMAD.U32 R4, RZ, RZ, UR4 ;  /* 0x00000004ff047e24 */ /* 0x000fe4000f8e00ff */
[----:B------:R-:W-:Y:S02]  /*2220*/  IMAD.U32 R3, RZ, RZ, UR4 ;  /* 0x00000004ff037e24 */ /* 0x000fe4000f8e00ff */
[----:B------:R-:W-:-:S05]  /*2230*/  @P0 IMAD.WIDE.U32 R4, R4, -0x55555555, RZ ;  /* 0xaaaaaaab04040825 */ /* 0x000fca00078e00ff */
[----:B------:R-:W-:-:S05]  /*2240*/  @P0 SHF.R.U32.HI R0, RZ, 0x2, R5 ;  /* 0x00000002ff000819 */ /* 0x000fca0000011605 */
[----:B------:R-:W-:-:S05]  /*2250*/  @P0 IMAD R0, R0, -0x6, R3 ;  /* 0xfffffffa00000824 */ /* 0x000fca00078e0203 */
[----:B------:R-:W-:-:S05]  /*2260*/  @P0 LEA R0, R0, UR48, 0x3 ;  /* 0x0000003000000c11 */ /* 0x000fca000f8e18ff */
[----:B------:R-:W-:-:S05]  /*2270*/  @P0 VIADD R0, R0, 0x30 ;  /* 0x0000003000000836 */ /* 0x000fca0000000000 */
[----:B------:R-:W-:-:S04]  /*2280*/  @P0 PRMT R0, R19, 0x654, R0 ;  /* 0x0000065413000816 */ /* 0x000fc80000000000 */
[----:B------:R0:W-:Y:S01]  /*2290*/  @P0 SYNCS.ARRIVE.TRANS64.RED.A1T0 RZ, [R0+URZ], RZ ;  /* 0x000000ff00ff09a7 */ /* 0x0001e2000810043f */
[----:B------:R-:W-:-:S13]  /*22a0*/  ISETP.GT.U32.AND P0, PT, R18, 0x1, PT ;  /* 0x000000011200780c */ /* 0x000fda0003f04070 */
[----:B0-----:R-:W-:Y:S05]  /*22b0*/  @P0 BRA `(.L_x_30) ;  /* 0x0000000000040947 */ /* 0x001fea0003800000 */
[----:B------:R-:W-:Y:S01]  /*22c0*/  BPT.TRAP 0x1 ;  /* 0x000000040000795c */ /* 0x000fe20000300000 */
.L_x_30:
[----:B------:R-:W-:Y:S01]  /*22d0*/  IMAD.SHL.U32 R3, R74, 0x10, RZ ;  /* 0x000000104a037824 */ /* 0x000fe200078e00ff */
[----:B------:R-:W-:Y:S01]  /*22e0*/  UIADD3 UR39, UR43, UR39, URZ ;  /* 0x000000272b277290 */ /* 0x000fe2000fffe03f */
[----:B------:R-:W-:Y:S01]  /*22f0*/  SHF.R.S32.HI R11, RZ, 0x1f, R73 ;  /* 0x0000001fff0b7819 */ /* 0x000fe20000011449 */
[----:B------:R-:W-:Y:S01]  /*2300*/  ULDC UR7, c[0x0][0x288] ;  /* 0x0000a20000077ab9 */ /* 0x000fe20000000800 */
[----:B------:R-:W-:Y:S01]  /*2310*/  IMAD.SHL.U32 R6, R75, 0x200, RZ ;  /* 0x000002004b067824 */ /* 0x000fe200078e00ff */
[C---:B------:R-:W-:Y:S01]  /*2320*/  LOP3.LUT R12, R3.reuse, 0x6, R65, 0xf8, !PT ;  /* 0x00000006030c7812 */ /* 0x040fe200078ef841 */
[----:B------:R-:W-:Y:S01]  /*2330*/  UISETP.GT.U32.AND UP0, UPT, UR39, 0x5, UPT ;  /* 0x000000052700788c */ /* 0x000fe2000bf04070 */
[----:B------:R-:W-:Y:S01]  /*2340*/  ISETP.GE.AND P0, PT, R3, UR7, PT ;  /* 0x0000000703007c0c */ /* 0x000fe2000bf06270 */
[----:B------:R-:W-:Y:S01]  /*2350*/  ULDC.64 UR4, c[0x0][0x5d0] ;  /* 0x0001740000047ab9 */ /* 0x000fe20000000a00 */
[----:B------:R-:W-:Y:S01]  /*2360*/  SHF.R.S32.HI R13, RZ, 0x1f, R12 ;  /* 0x0000001fff0d7819 */ /* 0x000fe2000001140c */
[----:B------:R-:W-:Y:S01]  /*2370*/  ULDC UR10, c[0x0][0x284] ;  /* 0x0000a100000a7ab9 */ /* 0x000fe20000000800 */
[----:B------:R-:W-:Y:S01]  /*2380*/  IMAD R0, R11, UR4, RZ ;  /* 0x000000040b007c24 */ /* 0x000fe2000f8e02ff */
[----:B------:R-:W-:Y:S01]  /*2390*/  UISETP.LT.U32.AND UP0, UPT, UR43, 0x6, UP0 ;  /* 0x000000062b00788c */ /* 0x000fe20008701070 */
[----:B------:R-:W-:Y:S01]  /*23a0*/  ISETP.GE.OR P0, PT, R6, UR10, P0 ;  /* 0x0000000a06007c0c */ /* 0x000fe20008706670 */
[----:B------:R-:W-:Y:S01]  /*23b0*/  UISETP.GE.U32.AND UP1, UPT, UR43, 0x6, UPT ;  /* 0x000000062b00788c */ /* 0x000fe2000bf26070 */
[C---:B------:R-:W-:Y:S01]  /*23c0*/  IMAD R7, R73.reuse, UR5, R0 ;  /* 0x0000000549077c24 */ /* 0x040fe2000f8e0200 */
[----:B------:R-:W-:Y:S01]  /*23d0*/  USEL UR6, URZ, 0x1, !UP0 ;  /* 0x000000013f067887 */ /* 0x000fe2000c000000 */
[----:B------:R-:W-:Y:S01]  /*23e0*/  IMAD.WIDE.U32 R4, R73, UR4, R12 ;  /* 0x0000000449047c25 */ /* 0x000fe2000f8e000c */
[----:B------:R-:W-:Y:S01]  /*23f0*/  UIMAD.WIDE.U32 UR4, UR39, -0x55555555, URZ ;  /* 0xaaaaaaab270478a5 */ /* 0x000fe2000f8e003f */
[----:B------:R-:W-:-:S02]  /*2400*/  ULDC.64 UR8, c[0x0][0x5c8] ;  /* 0x0001720000087ab9 */ /* 0x000fc40000000a00 */
[----:B------:R-:W-:Y:S01]  /*2410*/  IMAD.WIDE R20, R75, 0x200, R56 ;  /* 0x000002004b147825 */ /* 0x000fe200078e0238 */
[----:B------:R-:W-:Y:S02]  /*2420*/  USHF.R.U32.HI UR4, URZ, 0x2, UR5 ;  /* 0x000000023f047899 */ /* 0x000fe40008011605 */
[----:B------:R-:W-:Y:S01]  /*2430*/  ULOP3.LUT UR38, UR38, UR6, URZ, 0x3c, !UPT ;  /* 0x0000000626267292 */ /* 0x000fe2000f8e3c3f */
[----:B------:R-:W-:Y:S01]  /*2440*/  IMAD R9, R21, UR8, RZ ;  /* 0x0000000815097c24 */ /* 0x000fe2000f8e02ff */
[----:B------:R-:W-:Y:S01]  /*2450*/  UIMAD UR39, UR4, -0x6, UR39 ;  /* 0xfffffffa042778a4 */ /* 0x000fe2000f8e0227 */
[----:B------:R-:W-:Y:S01]  /*2460*/  IMAD.IADD R5, R5, 0x1, R7 ;  /* 0x0000000105057824 */ /* 0x000fe200078e0207 */
[----:B------:R-:W-:Y:S01]  /*2470*/  @UP1 ULOP3.LUT UR38, UR38, 0x1, UR4, 0x78, !UPT ;  /* 0x0000000126261892 */ /* 0x000fe2000f8e7804 */
[C---:B------:R-:W-:Y:S02]  /*2480*/  IMAD R9, R20.reuse, UR9, R9 ;  /* 0x0000000914097c24 */ /* 0x040fe4000f8e0209 */
[----:B------:R-:W-:-:S04]  /*2490*/  IMAD.WIDE.U32 R74, R20, UR8, R4 ;  /* 0x00000008144a7c25 */ /* 0x000fc8000f8e0004 */
[----:B------:R-:W-:Y:S01]  /*24a0*/  IMAD.MOV.U32 R0, RZ, RZ, -0x1 ;  /* 0xffffffffff007424 */ /* 0x000fe200078e00ff */
[----:B------:R-:W-:Y:S06]  /*24b0*/  @P0 BRA `(.L_x_32) ;  /* 0x0000002800480947 */ /* 0x000fec0003800000 */
[----:B-----5:R-:W-:Y:S01]  /*24c0*/  FSETP.NEU.AND P1, PT, R58, RZ, PT ;  /* 0x000000ff3a00720b */ /* 0x020fe20003f2d000 */
[----:B------:R-:W-:Y:S01]  /*24d0*/  IMAD.IADD R4, R71, 0x1, -R6 ;  /* 0x0000000147047824 */ /* 0x000fe200078e0a06 */
[----:B------:R-:W-:Y:S01]  /*24e0*/  BSSY B0, `(.L_x_32) ;  /* 0x000028f000007945 */ /* 0x000fe20003800000 */
[----:B------:R-:W-:Y:S02]  /*24f0*/  IMAD.IADD R3, R64, 0x1, -R3 ;  /* 0x0000000140037824 */ /* 0x000fe400078e0a03 */
[----:B------:R-:W-:Y:S01]  /*2500*/  IMAD.IADD R85, R75, 0x1, R9 ;  /* 0x000000014b557824 */ /* 0x000fe200078e0209 */
[----:B------:R-:W-:-:S04]  /*2510*/  ISETP.GT.AND P0, PT, R4, RZ, PT ;  /* 0x000000ff0400720c */ /* 0x000fc80003f04270 */
[----:B------:R-:W-:-:S03]  /*2520*/  ISETP.GT.AND P2, PT, R3, RZ, P0 ;  /* 0x000000ff0300720c */ /* 0x000fc60000744270 */
[----:B------:R-:W-:Y:S10]  /*2530*/  @!P1 BRA `(.L_x_33) ;  /* 0x0000001c00389947 */ /* 0x000ff40003800000 */
[----:B------:R-:W0:Y:S01]  /*2540*/  LDC.64 R78, c[0x0][0x5b8] ;  /* 0x00016e00ff4e7b82 */ /* 0x000e220000000a00 */
[----:B------:R-:W-:-:S07]  /*2550*/  ULDC.64 UR4, c[0x0][0x5c0] ;  /* 0x0001700000047ab9 */ /* 0x000fce0000000a00 */
[----:B------:R-:W1:Y:S08]  /*2560*/  LDC.64 R86, c[0x0][0x5b0] ;  /* 0x00016c00ff567b82 */ /* 0x000e700000000a00 */
[----:B------:R-:W2:Y:S01]  /*2570*/  LDC.64 R82, c[0x0][0x5a8] ;  /* 0x00016a00ff527b82 */ /* 0x000ea20000000a00 */
[-C--:B0-----:R-:W-:Y:S02]  /*2580*/  IMAD R6, R11, R78.reuse, RZ ;  /* 0x0000004e0b067224 */ /* 0x081fe400078e02ff */
[----:B------:R-:W-:-:S04]  /*2590*/  IMAD.WIDE.U32 R76, R73, R78, R12 ;  /* 0x0000004e494c7225 */ /* 0x000fc800078e000c */
[----:B------:R-:W-:Y:S02]  /*25a0*/  IMAD R79, R73, R79, R6 ;  /* 0x0000004f494f7224 */ /* 0x000fe400078e0206 */
[-C--:B-1----:R-:W-:Y:S02]  /*25b0*/  IMAD R5, R21, R86.reuse, RZ ;  /* 0x0000005615057224 */ /* 0x082fe400078e02ff */
[----:B------:R-:W-:Y:S02]  /*25c0*/  IMAD.IADD R11, R77, 0x1, R79 ;  /* 0x000000014d0b7824 */ /* 0x000fe400078e024f */
[----:B------:R-:W-:Y:S02]  /*25d0*/  IMAD.MOV.U32 R10, RZ, RZ, R76 ;  /* 0x000000ffff0a7224 */ /* 0x000fe400078e004c */
[C---:B------:R-:W-:Y:S02]  /*25e0*/  IMAD R81, R20.reuse, R87, R5 ;  /* 0x0000005714517224 */ /* 0x040fe400078e0205 */
[----:B------:R-:W-:-:S04]  /*25f0*/  IMAD.WIDE.U32 R8, R20, R86, R10 ;  /* 0x0000005614087225 */ /* 0x000fc800078e000a */
[----:B------:R-:W-:Y:S01]  /*2600*/  IMAD.IADD R5, R9, 0x1, R81 ;  /* 0x0000000109057824 */ /* 0x000fe200078e0251 */
[----:B--2---:R-:W-:-:S04]  /*2610*/  LEA R6, P1, R8, R82, 0x1 ;  /* 0x0000005208067211 */ /* 0x004fc800078208ff */
[----:B------:R-:W-:-:S05]  /*2620*/  LEA.HI.X R7, R8, R83, R5, 0x1, P1 ;  /* 0x0000005308077211 */ /* 0x000fca00008f0c05 */
[----:B------:R-:W2:Y:S01]  /*2630*/  @P2 LDG.E.LTC128B.U16 R5, desc[UR50][R6.64] ;  /* 0x0000003206052981 */ /* 0x000ea2000c1e1520 */
[----:B------:R-:W-:Y:S01]  /*2640*/  LEA R8, P1, R74, UR4, 0x1 ;  /* 0x000000044a087c11 */ /* 0x000fe2000f8208ff */
[----:B------:R-:W-:Y:S01]  /*2650*/  IMAD.WIDE.U32 R14, R20, R86, R12 ;  /* 0x00000056140e7225 */ /* 0x000fe200078e000c */
[----:B------:R-:W-:Y:S01]  /*2660*/  ISETP.GT.AND P3, PT, R3, 0x1, P0 ;  /* 0x000000010300780c */ /* 0x000fe20000764270 */
[----:B------:R-:W-:Y:S02]  /*2670*/  BSSY B1, `(.L_x_34) ;  /* 0x0000010000017945 */ /* 0x000fe40003800000 */
[----:B------:R-:W-:Y:S02]  /*2680*/  IMAD.IADD R15, R81, 0x1, R15 ;  /* 0x00000001510f7824 */ /* 0x000fe400078e020f */
[----:B------:R-:W-:-:S04]  /*2690*/  IMAD.WIDE.U32 R14, R73, R78, R14 ;  /* 0x0000004e490e7225 */ /* 0x000fc800078e000e */
[----:B------:R-:W-:Y:S02]  /*26a0*/  IMAD.IADD R15, R79, 0x1, R15 ;  /* 0x000000014f0f7824 */ /* 0x000fe400078e020f */
[----:B--2---:R-:W-:-:S05]  /*26b0*/  HADD2.F32 R9, -RZ, R5.H0_H0 ;  /* 0x20000005ff097230 */ /* 0x004fca0000004100 */
[----:B------:R-:W-:-:S04]  /*26c0*/  FMUL R9, R9, R58 ;  /* 0x0000003a09097220 */ /* 0x000fc80000400000 */
[----:B------:R-:W-:-:S05]  /*26d0*/  FFMA R9, R48, R23, R9 ;  /* 0x0000001730097223 */ /* 0x000fca0000000009 */
[----:B------:R-:W-:Y:S02]  /*26e0*/  F2FP.F16.F32.PACK_AB R48, RZ, R9 ;  /* 0x00000009ff30723e */ /* 0x000fe400000000ff */
[----:B------:R-:W-:Y:S02]  /*26f0*/  LEA.HI.X R9, R74, UR5, R85, 0x1, P1 ;  /* 0x000000054a097c11 */ /* 0x000fe400088f0c55 */
[----:B------:R-:W-:-:S03]  /*2700*/  LEA R74, P1, R14, R82, 0x1 ;  /* 0x000000520e4a7211 */ /* 0x000fc600078208ff */
[----:B------:R0:W-:Y:S01]  /*2710*/  @P2 STG.E.U16 desc[UR50][R8.64], R48 ;  /* 0x0000003008002986 */ /* 0x0001e2000c101532 */
[----:B------:R-:W-:Y:S01]  /*2720*/  LEA.HI.X R75, R14, R83, R15, 0x1, P1 ;  /* 0x000000530e4b7211 */ /* 0x000fe200008f0c0f */
[C---:B------:R-:W-:Y:S01]  /*2730*/  IMAD.SHL.U32 R14, R86.reuse, 0x8, RZ ;  /* 0x00000008560e7824 */ /* 0x040fe200078e00ff */
[----:B------:R-:W-:Y:S01]  /*2740*/  SHF.L.U64.HI R15, R86, 0x3, R87 ;  /* 0x00000003560f7819 */ /* 0x000fe20000010257 */
[----:B------:R-:W-:Y:S06]  /*2750*/  @!P3 BRA `(.L_x_35) ;  /* 0x000000000004b947 */ /* 0x000fec0003800000 */
[----:B------:R1:W5:Y:S02]  /*2760*/  LDG.E.LTC128B.U16 R5, desc[UR50][R74.64+0x2] ;  /* 0x000002324a057981 */ /* 0x000364000c1e1520 */
.L_x_35:
[----:B------:R-:W-:Y:S05]  /*2770*/  BSYNC B1 ;  /* 0x0000000000017941 */ /* 0x000fea0003800000 */
.L_x_34:
[----:B-----5:R-:W-:Y:S01]  /*2780*/  HADD2.F32 R21, -RZ, R5.H0_H0 ;  /* 0x20000005ff157230 */ /* 0x020fe20000004100 */
[----:B------:R-:W-:Y:S01]  /*2790*/  ISETP.GT.AND P1, PT, R4, 0x8, PT ;  /* 0x000000080400780c */ /* 0x000fe20003f24270 */
[----:B------:R-:W-:Y:S01]  /*27a0*/  IMAD.WIDE.U32 R14, R20, R86, R14 ;  /* 0x00000056140e7225 */ /* 0x000fe200078e000e */
[----:B0-----:R-:W-:-:S03]  /*27b0*/  PRMT R48, R5, 0x7610, R48 ;  /* 0x0000761005307816 */ /* 0x001fc60000000030 */
[----:B------:R-:W-:Y:S01]  /*27c0*/  FMUL R10, R21, R58 ;  /* 0x0000003a150a7220 */ /* 0x000fe20000400000 */
[----:B------:R-:W-:Y:S01]  /*27d0*/  IMAD.IADD R81, R81, 0x1, R15 ;  /* 0x0000000151517824 */ /* 0x000fe200078e020f */
[----:B------:R-:W-:Y:S02]  /*27e0*/  IADD3 R76, P4, R76, R14, RZ ;  /* 0x0000000e4c4c7210 */ /* 0x000fe40007f9e0ff */
[----:B------:R-:W-:Y:S01]  /*27f0*/  ISETP.GT.AND P2, PT, R3, RZ, P1 ;  /* 0x000000ff0300720c */ /* 0x000fe20000f44270 */
[----:B------:R-:W-:Y:S02]  /*2800*/  FFMA R49, R49, R23, R10 ;  /* 0x0000001731317223 */ /* 0x000fe4000000000a */
[----:B------:R-:W-:Y:S01]  /*2810*/  IMAD.X R11, R81, 0x1, R11, P4 ;  /* 0x00000001510b7824 */ /* 0x000fe200020e060b */
[----:B------:R-:W-:Y:S02]  /*2820*/  LEA R10, P4, R76, R82, 0x1 ;  /* 0x000000524c0a7211 */ /* 0x000fe400078808ff */
[----:B------:R-:W-:-:S02]  /*2830*/  F2FP.F16.F32.PACK_AB R49, RZ, R49 ;  /* 0x00000031ff31723e */ /* 0x000fc400000000ff */
[----:B------:R-:W-:-:S03]  /*2840*/  LEA.HI.X R11, R76, R83, R11, 0x1, P4 ;  /* 0x000000534c0b7211 */ /* 0x000fc600020f0c0b */
[----:B------:R0:W-:Y:S04]  /*2850*/  @P3 STG.E.U16 desc[UR50][R8.64+0x2], R49 ;  /* 0x0000023108003986 */ /* 0x0001e8000c101532 */
[----:B------:R-:W2:Y:S01]  /*2860*/  @P2 LDG.E.LTC128B.U16 R48, desc[UR50][R10.64] ;  /* 0x000000320a302981 */ /* 0x000ea2000c1e1520 */
[----:B------:R-:W-:Y:S01]  /*2870*/  IADD3 R14, P3, R12, R14, RZ ;  /* 0x0000000e0c0e7210 */ /* 0x000fe20007f7e0ff */
[----:B------:R-:W-:Y:S01]  /*2880*/  BSSY B1, `(.L_x_36) ;  /* 0x0000011000017945 */ /* 0x000fe20003800000 */
[----:B------:R-:W-:-:S03]  /*2890*/  LEA R12, P4, R60, R8, 0x1 ;  /* 0x000000083c0c7211 */ /* 0x000fc600078808ff */
[----:B------:R-:W-:Y:S01]  /*28a0*/  IMAD.X R15, R13, 0x1, R81, P3 ;  /* 0x000000010d0f7824 */ /* 0x000fe200018e0651 */
[----:B------:R-:W-:Y:S02]  /*28b0*/  SHF.L.U64.HI R13, R60, 0x1, R63 ;  /* 0x000000013c0d7819 */ /* 0x000fe4000001023f */
[----:B------:R-:W-:Y:S01]  /*28c0*/  ISETP.GT.AND P3, PT, R3, 0x1, P1 ;  /* 0x000000010300780c */ /* 0x000fe20000f64270 */
[----:B------:R-:W-:-:S04]  /*28d0*/  IMAD.WIDE.U32 R14, R73, R78, R14 ;  /* 0x0000004e490e7225 */ /* 0x000fc800078e000e */
[----:B------:R-:W-:Y:S01]  /*28e0*/  IMAD.X R13, R13, 0x1, R9, P4 ;  /* 0x000000010d0d7824 */ /* 0x000fe200020e0609 */
[----:B------:R-:W-:Y:S01]  /*28f0*/  LEA R20, P5, R14, R82, 0x1 ;  /* 0x000000520e147211 */ /* 0x000fe200078a08ff */
[----:B------:R-:W-:-:S05]  /*2900*/  IMAD.IADD R15, R79, 0x1, R15 ;  /* 0x000000014f0f7824 */ /* 0x000fca00078e020f */
[----:B------:R-:W-:Y:S01]  /*2910*/  LEA.HI.X R21, R14, R83, R15, 0x1, P5 ;  /* 0x000000530e157211 */ /* 0x000fe200028f0c0f */
[----:B--2---:R-:W-:-:S05]  /*2920*/  HADD2.F32 R5, -RZ, R48.H0_H0 ;  /* 0x20000030ff057230 */ /* 0x004fca0000004100 */
[----:B------:R-:W-:-:S04]  /*2930*/  FMUL R5, R5, R58 ;  /* 0x0000003a05057220 */ /* 0x000fc80000400000 */
[----:B------:R-:W-:-:S05]  /*2940*/  FFMA R5, R50, R23, R5 ;  /* 0x0000001732057223 */ /* 0x000fca0000000005 */
[----:B------:R-:W-:-:S05]  /*2950*/  F2FP.F16.F32.PACK_AB R5, RZ, R5 ;  /* 0x00000005ff05723e */ /* 0x000fca00000000ff */
[----:B------:R0:W-:Y:S01]  /*2960*/  @P2 STG.E.U16 desc[UR50][R12.64], R5 ;  /* 0x000000050c002986 */ /* 0x0001e2000c101532 */
[----:B------:R-:W-:Y:S05]  /*2970*/  @!P3 BRA `(.L_x_37) ;  /* 0x000000000004b947 */ /* 0x000fea0003800000 */
[----:B------:R2:W5:Y:S02]  /*2980*/  LDG.E.LTC128B.U16 R48, desc[UR50][R20.64+0x2] ;  /* 0x0000023214307981 */ /* 0x000564000c1e1520 */
.L_x_37:
[----:B------:R-:W-:Y:S05]  /*2990*/  BSYNC B1 ;  /* 0x0000000000017941 */ /* 0x000fea0003800000 */
.L_x_36:
[----:B0----5:R-:W-:Y:S01]  /*29a0*/  HADD2.F32 R5, -RZ, R48.H0_H0 ;  /* 0x20000030ff057230 */ /* 0x021fe20000004100 */
[----:B------:R-:W-:Y:S01]  /*29b0*/  ISETP.GT.AND P2, PT, R3, 0x8, P0 ;  /* 0x000000080300780c */ /* 0x000fe20000744270 */
[----:B------:R-:W-:Y:S03]  /*29c0*/  BSSY B1, `(.L_x_38) ;  /* 0x0000007000017945 */ /* 0x000fe60003800000 */
[----:B------:R-:W-:-:S04]  /*29d0*/  FMUL R14, R5, R58 ;  /* 0x0000003a050e7220 */ /* 0x000fc80000400000 */
[----:B------:R-:W-:-:S05]  /*29e0*/  FFMA R14, R51, R23, R14 ;  /* 0x00000017330e7223 */ /* 0x000fca000000000e */
[----:B------:R-:W-:-:S05]  /*29f0*/  F2FP.F16.F32.PACK_AB R14, RZ, R14 ;  /* 0x0000000eff0e723e */ /* 0x000fca00000000ff */
[----:B------:R0:W-:Y:S01]  /*2a00*/  @P3 STG.E.U16 desc[UR50][R12.64+0x2], R14 ;  /* 0x0000020e0c003986 */ /* 0x0001e2000c101532 */
[----:B------:R-:W-:Y:S05]  /*2a10*/  @!P2 BRA `(.L_x_39) ;  /* 0x000000000004a947 */ /* 0x000fea0003800000 */
[----:B------:R3:W5:Y:S02]  /*2a20*/  LDG.E.LTC128B.U16 R48, desc[UR50][R74.64+0x10] ;  /* 0x000010324a307981 */ /* 0x000764000c1e1520 */
.L_x_39:
[----:B------:R-:W-:Y:S05]  /*2a30*/  BSYNC B1 ;  /* 0x0000000000017941 */ /* 0x000fea0003800000 */
.L_x_38:
[----:B-----5:R-:W-:Y:S01]  /*2a40*/  HADD2.F32 R5, -RZ, R48.H0_H0 ;  /* 0x20000030ff057230 */ /* 0x020fe20000004100 */
        /* <DEDUP_REMOVED lines=8> */
.L_x_41:
[----:B------:R-:W-:Y:S05]  /*2ad0*/  BSYNC B1 ;  /* 0x0000000000017941 */ /* 0x000fea0003800000 */
.L_x_40:
[----:B----45:R-:W-:Y:S01]  /*2ae0*/  HADD2.F32 R5, -RZ, R48.H0_H0 ;  /* 0x20000030ff057230 */ /* 0x030fe20000004100 */
[----:B------:R-:W-:Y:S01]  /*2af0*/  ISETP.GT.AND P2, PT, R3, 0x8, P1 ;  /* 0x000000080300780c */ /* 0x000fe20000f44270 */
[----:B------:R-:W-:Y:S03]  /*2b00*/  BSSY B1, `(.L_x_42) ;  /* 0x0000007000017945 */ /* 0x000fe60003800000 */
[----:B0-----:R-:W-:-:S04]  /*2b10*/  FMUL R14, R5, R58 ;  /* 0x0000003a050e7220 */ /* 0x001fc80000400000 */
[----:B------:R-:W-:-:S05]  /*2b20*/  FFMA R14, R53, R23, R14 ;  /* 0x00000017350e7223 */ /* 0x000fca000000000e */
[----:B------:R-:W-:-:S05]  /*2b30*/  F2FP.F16.F32.PACK_AB R14, RZ, R14 ;  /* 0x0000000eff0e723e */ /* 0x000fca00000000ff */
[----:B------:R0:W-:Y:S01]  /*2b40*/  @P0 STG.E.U16 desc[UR50][R8.64+0x12], R14 ;  /* 0x0000120e08000986 */ /* 0x0001e2000c101532 */
[----:B------:R-:W-:Y:S05]  /*2b50*/  @!P2 BRA `(.L_x_43) ;  /* 0x000000000004a947 */ /* 0x000fea0003800000 */
[----:B------:R4:W5:Y:S02]  /*2b60*/  LDG.E.LTC128B.U16 R48, desc[UR50][R20.64+0x10] ;  /* 0x0000103214307981 */ /* 0x000964000c1e1520 */
.L_x_43:
[----:B------:R-:W-:Y:S05]  /*2b70*/  BSYNC B1 ;  /* 0x0000000000017941 */ /* 0x000fea0003800000 */
.L_x_42:
        /* <DEDUP_REMOVED lines=9> */
.L_x_45:
[----:B------:R-:W-:Y:S05]  /*2c10*/  BSYNC B1 ;  /* 0x0000000000017941 */ /* 0x000fea0003800000 */
.L_x_44:
[----:B0----5:R-:W-:Y:S01]  /*2c20*/  HADD2.F32 R5, -RZ, R48.H0_H0 ;  /* 0x20000030ff057230 */ /* 0x021fe20000004100 */
[----:B------:R-:W-:Y:S01]  /*2c30*/  ISETP.GT.AND P1, PT, R4, 0x80, PT ;  /* 0x000000800400780c */ /* 0x000fe20003f24270 */
[----:B------:R-:W-:Y:S01]  /*2c40*/  BSSY B1, `(.L_x_46) ;  /* 0x000000a000017945 */ /* 0x000fe20003800000 */
[----:B------:R-:W-:Y:S02]  /*2c50*/  IADD3 R50, P2, R6, UR42, RZ ;  /* 0x0000002a06327c10 */ /* 0x000fe4000ff5e0ff */
[----:B------:R-:W-:Y:S01]  /*2c60*/  FMUL R14, R5, R58 ;  /* 0x0000003a050e7220 */ /* 0x000fe20000400000 */
[----:B------:R-:W-:Y:S02]  /*2c70*/  ISETP.GT.AND P3, PT, R3, RZ, P1 ;  /* 0x000000ff0300720c */ /* 0x000fe40000f64270 */
[----:B------:R-:W-:Y:S01]  /*2c80*/  IADD3.X R51, R7, UR41, RZ, P2, !PT ;  /* 0x0000002907337c10 */ /* 0x000fe200097fe4ff */
[----:B------:R-:W-:-:S05]  /*2c90*/  FFMA R14, R55, R23, R14 ;  /* 0x00000017370e7223 */ /* 0x000fca000000000e */
[----:B------:R-:W-:-:S05]  /*2ca0*/  F2FP.F16.F32.PACK_AB R14, RZ, R14 ;  /* 0x0000000eff0e723e */ /* 0x000fca00000000ff */
[----:B------:R0:W-:Y:S01]  /*2cb0*/  @P0 STG.E.U16 desc[UR50][R12.64+0x12], R14 ;  /* 0x0000120e0c000986 */ /* 0x0001e2000c101532 */
[----:B------:R-:W-:Y:S05]  /*2cc0*/  @!P3 BRA `(.L_x_47) ;  /* 0x000000000004b947 */ /* 0x000fea0003800000 */
[----:B------:R0:W5:Y:S02]  /*2cd0*/  LDG.E.LTC128B.U16 R48, desc[UR50][R50.64] ;  /* 0x0000003232307981 */ /* 0x000164000c1e1520 */
.L_x_47:
[----:B------:R-:W-:Y:S05]  /*2ce0*/  BSYNC B1 ;  /* 0x0000000000017941 */ /* 0x000fea0003800000 */
.L_x_46:
[----:B-----5:R-:W-:Y:S01]  /*2cf0*/  HADD2.F32 R5, -RZ, R48.H0_H0 ;  /* 0x20000030ff057230 */ /* 0x020fe20000004100 */
[----:B0-----:R-:W-:Y:S01]  /*2d00*/  IADD3 R14, P0, R8, R59, RZ ;  /* 0x0000003b080e7210 */ /* 0x001fe20007f1e0ff */
[----:B------:R-:W-:Y:S01]  /*2d10*/  BSSY B1, `(.L_x_48) ;  /* 0x000000b000017945 */ /* 0x000fe20003800000 */
[----:B------:R-:W-:Y:S02]  /*2d20*/  ISETP.GT.AND P2, PT, R3, 0x1, P1 ;  /* 0x000000010300780c */ /* 0x000fe40000f44270 */
[----:B------:R-:W-:Y:S01]  /*2d30*/  FMUL R5, R5, R58 ;  /* 0x0000003a05057220 */ /* 0x000fe20000400000 */
[----:B------:R-:W-:-:S03]  /*2d40*/  IMAD.X R15, R9, 0x1, R61, P0 ;  /* 0x00000001090f7824 */ /* 0x000fc600000e063d */
[----:B------:R-:W-:-:S05]  /*2d50*/  FFMA R5, R40, R23, R5 ;  /* 0x0000001728057223 */ /* 0x000fca0000000005 */
[----:B------:R-:W-:-:S05]  /*2d60*/  F2FP.F16.F32.PACK_AB R5, RZ, R5 ;  /* 0x00000005ff05723e */ /* 0x000fca00000000ff */
[----:B------:R0:W-:Y:S01]  /*2d70*/  @P3 STG.E.U16 desc[UR50][R14.64], R5 ;  /* 0x000000050e003986 */ /* 0x0001e2000c101532 */
[----:B------:R-:W-:Y:S05]  /*2d80*/  @!P2 BRA `(.L_x_49) ;  /* 0x00000000000ca947 */ /* 0x000fea0003800000 */
[----:B--2-4-:R-:W-:-:S04]  /*2d90*/  IADD3 R20, P0, R6, UR44, RZ ;  /* 0x0000002c06147c10 */ /* 0x014fc8000ff1e0ff */
[----:B------:R-:W-:-:S05]  /*2da0*/  IADD3.X R21, R7, UR41, RZ, P0, !PT ;  /* 0x0000002907157c10 */ /* 0x000fca00087fe4ff */
[----:B------:R2:W5:Y:S04]  /*2db0*/  LDG.E.LTC128B.U16 R48, desc[UR50][R20.64] ;  /* 0x0000003214307981 */ /* 0x000568000c1e1520 */
.L_x_49:
[----:B------:R-:W-:Y:S05]  /*2dc0*/  BSYNC B1 ;  /* 0x0000000000017941 */ /* 0x000fea0003800000 */
.L_x_48:
[----:B0----5:R-:W-:Y:S01]  /*2dd0*/  HADD2.F32 R5, -RZ, R48.H0_H0 ;  /* 0x20000030ff057230 */ /* 0x021fe20000004100 */
[----:B------:R-:W-:Y:S01]  /*2de0*/  ISETP.GT.AND P0, PT, R4, 0x88, PT ;  /* 0x000000880400780c */ /* 0x000fe20003f04270 */
[----:B------:R-:W-:Y:S03]  /*2df0*/  BSSY B1, `(.L_x_50) ;  /* 0x000000c000017945 */ /* 0x000fe60003800000 */
[----:B--2-4-:R-:W-:Y:S01]  /*2e00*/  FMUL R20, R5, R58 ;  /* 0x0000003a05147220 */ /* 0x014fe20000400000 */
[----:B------:R-:W-:-:S03]  /*2e10*/  ISETP.GT.AND P3, PT, R3, RZ, P0 ;  /* 0x000000ff0300720c */ /* 0x000fc60000764270 */
[----:B------:R-:W-:Y:S01]  /*2e20*/  FFMA R41, R41, R23, R20 ;  /* 0x0000001729297223 */ /* 0x000fe20000000014 */
[----:B------:R-:W-:-:S04]  /*2e30*/  IADD3 R20, P4, R8, R68, RZ ;  /* 0x0000004408147210 */ /* 0x000fc80007f9e0ff */
[----:B------:R-:W-:Y:S01]  /*2e40*/  F2FP.F16.F32.PACK_AB R41, RZ, R41 ;  /* 0x00000029ff29723e */ /* 0x000fe200000000ff */
[----:B------:R-:W-:Y:S01]  /*2e50*/  IMAD.X R21, R9, 0x1, R61, P4 ;  /* 0x0000000109157824 */ /* 0x000fe200020e063d */
[----:B------:R-:W-:-:S04]  /*2e60*/  IADD3 R52, P4, R10, UR42, RZ ;  /* 0x0000002a0a347c10 */ /* 0x000fc8000ff9e0ff */
[----:B------:R0:W-:Y:S01]  /*2e70*/  @P2 STG.E.U16 desc[UR50][R20.64], R41 ;  /* 0x0000002914002986 */ /* 0x0001e2000c101532 */
[----:B------:R-:W-:Y:S01]  /*2e80*/  IADD3.X R53, R11, UR41, RZ, P4, !PT ;  /* 0x000000290b357c10 */ /* 0x000fe2000a7fe4ff */
[----:B------:R-:W-:Y:S07]  /*2e90*/  @!P3 BRA `(.L_x_51) ;  /* 0x000000000004b947 */ /* 0x000fee0003800000 */
[----:B------:R2:W5:Y:S02]  /*2ea0*/  LDG.E.LTC128B.U16 R48, desc[UR50][R52.64] ;  /* 0x0000003234307981 */ /* 0x000564000c1e1520 */
.L_x_51:
[----:B------:R-:W-:Y:S05]  /*2eb0*/  BSYNC B1 ;  /* 0x0000000000017941 */ /* 0x000fea0003800000 */
.L_x_50:
        /* <DEDUP_REMOVED lines=10> */
[----:B------:R-:W-:-:S04]  /*2f60*/  IADD3 R40, P3, R10, UR44, RZ ;  /* 0x0000002c0a287c10 */ /* 0x000fc8000ff7e0ff */
[----:B------:R-:W-:-:S05]  /*2f70*/  IADD3.X R41, R11, UR41, RZ, P3, !PT ;  /* 0x000000290b297c10 */ /* 0x000fca0009ffe4ff */
[----:B------:R4:W5:Y:S04]  /*2f80*/  LDG.E.LTC128B.U16 R48, desc[UR50][R40.64] ;  /* 0x0000003228307981 */ /* 0x000968000c1e1520 */
.L_x_53:
[----:B------:R-:W-:Y:S05]  /*2f90*/  BSYNC B1 ;  /* 0x0000000000017941 */ /* 0x000fea0003800000 */
.L_x_52:
[----:B0----5:R-:W-:Y:S01]  /*2fa0*/  HADD2.F32 R5, -RZ, R48.H0_H0 ;  /* 0x20000030ff057230 */ /* 0x021fe20000004100 */
[----:B------:R-:W-:Y:S01]  /*2fb0*/  ISETP.GT.AND P3, PT, R3, 0x8, P1 ;  /* 0x000000080300780c */ /* 0x000fe20000f64270 */
[----:B------:R-:W-:Y:S03]  /*2fc0*/  BSSY B1, `(.L_x_54) ;  /* 0x000000b000017945 */ /* 0x000fe60003800000 */
[----:B----4-:R-:W-:-:S04]  /*2fd0*/  FMUL R40, R5, R58 ;  /* 0x0000003a05287220 */ /* 0x010fc80000400000 */
[----:B------:R-:W-:Y:S01]  /*2fe0*/  FFMA R43, R43, R23, R40 ;  /* 0x000000172b2b7223 */ /* 0x000fe20000000028 */
[----:B------:R-:W-:-:S04]  /*2ff0*/  IADD3 R40, P4, R12, R68, RZ ;  /* 0x000000440c287210 */ /* 0x000fc80007f9e0ff */
[----:B------:R-:W-:Y:S01]  /*3000*/  F2FP.F16.F32.PACK_AB R43, RZ, R43 ;  /* 0x0000002bff2b723e */ /* 0x000fe200000000ff */
[----:B------:R-:W-:-:S05]  /*3010*/  IMAD.X R41, R13, 0x1, R61, P4 ;  /* 0x000000010d297824 */ /* 0x000fca00020e063d */
[----:B------:R0:W-:Y:S01]  /*3020*/  @P2 STG.E.U16 desc[UR50][R40.64], R43 ;  /* 0x0000002b28002986 */ /* 0x0001e2000c101532 */
[----:B------:R-:W-:Y:S05]  /*3030*/  @!P3 BRA `(.L_x_55) ;  /* 0x00000000000cb947 */ /* 0x000fea0003800000 */
[----:B0-----:R-:W-:-:S04]  /*3040*/  IADD3 R40, P2, R6, UR45, RZ ;  /* 0x0000002d06287c10 */ /* 0x001fc8000ff5e0ff */
[----:B------:R-:W-:-:S05]  /*3050*/  IADD3.X R41, R7, UR41, RZ, P2, !PT ;  /* 0x0000002907297c10 */ /* 0x000fca00097fe4ff */
[----:B------:R4:W5:Y:S04]  /*3060*/  LDG.E.LTC128B.U16 R48, desc[UR50][R40.64] ;  /* 0x0000003228307981 */ /* 0x000968000c1e1520 */
.L_x_55:
[----:B------:R-:W-:Y:S05]  /*3070*/  BSYNC B1 ;  /* 0x0000000000017941 */ /* 0x000fea0003800000 */
.L_x_54:
[----:B-----5:R-:W-:Y:S01]  /*3080*/  HADD2.F32 R5, -RZ, R48.H0_H0 ;  /* 0x20000030ff057230 */ /* 0x020fe20000004100 */
[----:B0---4-:R-:W-:Y:S01]  /*3090*/  IADD3 R40, P2, R8, R69, RZ ;  /* 0x0000004508287210 */ /* 0x011fe20007f5e0ff */
[----:B------:R-:W-:Y:S01]  /*30a0*/  BSSY B1, `(.L_x_56) ;  /* 0x000000b000017945 */ /* 0x000fe20003800000 */
[----:B------:R-:W-:Y:S02]  /*30b0*/  ISETP.GT.AND P1, PT, R3, 0x9, P1 ;  /* 0x000000090300780c */ /* 0x000fe40000f24270 */
[----:B------:R-:W-:Y:S01]  /*30c0*/  FMUL R5, R5, R58 ;  /* 0x0000003a05057220 */ /* 0x000fe20000400000 */
[----:B------:R-:W-:Y:S01]  /*30d0*/  IMAD.X R41, R9, 0x1, R61, P2 ;  /* 0x0000000109297824 */ /* 0x000fe200010e063d */
[----:B------:R-:W-:Y:S02]  /*30e0*/  IADD3 R6, P2, R6, UR46, RZ ;  /* 0x0000002e06067c10 */ /* 0x000fe4000ff5e0ff */
[----:B------:R-:W-:Y:S02]  /*30f0*/  FFMA R5, R44, R23, R5 ;  /* 0x000000172c057223 */ /* 0x000fe40000000005 */
[----:B------:R-:W-:-:S03]  /*3100*/  IADD3.X R7, R7, UR41, RZ, P2, !PT ;  /* 0x0000002907077c10 */ /* 0x000fc600097fe4ff */
[----:B------:R-:W-:-:S05]  /*3110*/  F2FP.F16.F32.PACK_AB R5, RZ, R5 ;  /* 0x00000005ff05723e */ /* 0x000fca00000000ff */
[----:B------:R0:W-:Y:S01]  /*3120*/  @P3 STG.E.U16 desc[UR50][R40.64], R5 ;  /* 0x0000000528003986 */ /* 0x0001e2000c101532 */
[----:B------:R-:W-:Y:S05]  /*3130*/  @!P1 BRA `(.L_x_57) ;  /* 0x0000000000049947 */ /* 0x000fea0003800000 */
[----:B------:R4:W5:Y:S02]  /*3140*/  LDG.E.LTC128B.U16 R48, desc[UR50][R6.64] ;  /* 0x0000003206307981 */ /* 0x000964000c1e1520 */
.L_x_57:
[----:B------:R-:W-:Y:S05]  /*3150*/  BSYNC B1 ;  /* 0x0000000000017941 */ /* 0x000fea0003800000 */
.L_x_56:
        /* <DEDUP_REMOVED lines=13> */
.L_x_59:
[----:B------:R-:W-:Y:S05]  /*3230*/  BSYNC B1 ;  /* 0x0000000000017941 */ /* 0x000fea0003800000 */
.L_x_58:
        /* <DEDUP_REMOVED lines=13> */
.L_x_61:
[----:B------:R-:W-:Y:S05]  /*3310*/  BSYNC B1 ;  /* 0x0000000000017941 */ /* 0x000fea0003800000 */
.L_x_60:
[----:B0----5:R-:W-:Y:S01]  /*3320*/  HADD2.F32 R5, -RZ, R48.H0_H0 ;  /* 0x20000030ff057230 */ /* 0x021fe20000004100 */
[----:B------:R-:W-:Y:S01]  /*3330*/  ISETP.GT.AND P0, PT, R4, 0x100, PT ;  /* 0x000001000400780c */ /* 0x000fe20003f04270 */
[----:B------:R-:W-:Y:S03]  /*3340*/  BSSY B1, `(.L_x_62) ;  /* 0x000000c000017945 */ /* 0x000fe60003800000 */
[----:B------:R-:W-:Y:S01]  /*3350*/  FMUL R6, R5, R58 ;  /* 0x0000003a05067220 */ /* 0x000fe20000400000 */
        /* <DEDUP_REMOVED lines=10> */
.L_x_63:
[----:B------:R-:W-:Y:S05]  /*3400*/  BSYNC B1 ;  /* 0x0000000000017941 */ /* 0x000fea0003800000 */
.L_x_62:
        /* <DEDUP_REMOVED lines=10> */
[----:B----4-:R-:W-:-:S04]  /*34b0*/  IADD3 R8, P1, R50, UR44, RZ ;  /* 0x0000002c32087c10 */ /* 0x010fc8000ff3e0ff */
[----:B------:R-:W-:-:S05]  /*34c0*/  IADD3.X R9, R51, UR41, RZ, P1, !PT ;  /* 0x0000002933097c10 */ /* 0x000fca0008ffe4ff */
[----:B------:R4:W5:Y:S04]  /*34d0*/  LDG.E.LTC128B.U16 R48, desc[UR50][R8.64] ;  /* 0x0000003208307981 */ /* 0x000968000c1e1520 */
.L_x_65:
[----:B------:R-:W-:Y:S05]  /*34e0*/  BSYNC B1 ;  /* 0x0000000000017941 */ /* 0x000fea0003800000 */
.L_x_64:
[----:B0----5:R-:W-:Y:S01]  /*34f0*/  HADD2.F32 R5, -RZ, R48.H0_H0 ;  /* 0x20000030ff057230 */ /* 0x021fe20000004100 */
[----:B------:R-:W-:Y:S01]  /*3500*/  ISETP.GT.AND P1, PT, R4, 0x108, PT ;  /* 0x000001080400780c */ /* 0x000fe20003f24270 */
[----:B------:R-:W-:Y:S03]  /*3510*/  BSSY B1, `(.L_x_66) ;  /* 0x000000d000017945 */ /* 0x000fe60003800000 */
[----:B----4-:R-:W-:Y:S01]  /*3520*/  FMUL R8, R5, R58 ;  /* 0x0000003a05087220 */ /* 0x010fe20000400000 */
[----:B------:R-:W-:-:S03]  /*3530*/  ISETP.GT.AND P2, PT, R3, RZ, P1 ;  /* 0x000000ff0300720c */ /* 0x000fc60000f44270 */
[----:B------:R-:W-:Y:S01]  /*3540*/  FFMA R33, R33, R23, R8 ;  /* 0x0000001721217223 */ /* 0x000fe20000000008 */
[----:B------:R-:W-:-:S04]  /*3550*/  IADD3 R8, P4, R14, R68, RZ ;  /* 0x000000440e087210 */ /* 0x000fc80007f9e0ff */
[----:B------:R-:W-:Y:S01]  /*3560*/  F2FP.F16.F32.PACK_AB R33, RZ, R33 ;  /* 0x00000021ff21723e */ /* 0x000fe200000000ff */
[----:B------:R-:W-:Y:S01]  /*3570*/  IMAD.X R9, R15, 0x1, R61, P4 ;  /* 0x000000010f097824 */ /* 0x000fe200020e063d */
[----:B------:R-:W-:Y:S02]  /*3580*/  IADD3 R32, P4, R52, UR42, RZ ;  /* 0x0000002a34207c10 */ /* 0x000fe4000ff9e0ff */
[----:B------:R-:W-:Y:S02]  /*3590*/  PRMT R5, R33, 0x7610, R5 ;  /* 0x0000761021057816 */ /* 0x000fe40000000005 */
[----:B------:R-:W-:-:S03]  /*35a0*/  IADD3.X R33, R53, UR41, RZ, P4, !PT ;  /* 0x0000002935217c10 */ /* 0x000fc6000a7fe4ff */
[----:B------:R0:W-:Y:S01]  /*35b0*/  @P3 STG.E.U16 desc[UR50][R8.64], R5 ;  /* 0x0000000508003986 */ /* 0x0001e2000c101532 */
[----:B------:R-:W-:Y:S05]  /*35c0*/  @!P2 BRA `(.L_x_67) ;  /* 0x000000000004a947 */ /* 0x000fea0003800000 */
[----:B------:R4:W5:Y:S02]  /*35d0*/  LDG.E.LTC128B.U16 R48, desc[UR50][R32.64] ;  /* 0x0000003220307981 */ /* 0x000964000c1e1520 */
.L_x_67:
[----:B------:R-:W-:Y:S05]  /*35e0*/  BSYNC B1 ;  /* 0x0000000000017941 */ /* 0x000fea0003800000 */
.L_x_66:
[----:B0----5:R-:W-:Y:S01]  /*35f0*/  HADD2.F32 R5, -RZ, R48.H0_H0 ;  /* 0x20000030ff057230 */ /* 0x021fe20000004100 */
[----:B------:R-:W-:Y:S01]  /*3600*/  IADD3 R8, P4, R20, R59, RZ ;  /* 0x0000003b14087210 */ /* 0x000fe20007f9e0ff */
        /* <DEDUP_REMOVED lines=11> */
.L_x_69:
[----:B------:R-:W-:Y:S05]  /*36c0*/  BSYNC B1 ;  /* 0x0000000000017941 */ /* 0x000fea0003800000 */
.L_x_68:
[----:B0----5:R-:W-:Y:S01]  /*36d0*/  HADD2.F32 R5, -RZ, R48.H0_H0 ;  /* 0x20000030ff057230 */ /* 0x021fe20000004100 */
[----:B------:R-:W-:Y:S01]  /*36e0*/  ISETP.GT.AND P2, PT, R3, 0x8, P0 ;  /* 0x000000080300780c */ /* 0x000fe20000744270 */
[----:B------:R-:W-:Y:S03]  /*36f0*/  BSSY B1, `(.L_x_70) ;  /* 0x000000b000017945 */ /* 0x000fe60003800000 */
[----:B------:R-:W-:-:S04]  /*3700*/  FMUL R10, R5, R58 ;  /* 0x0000003a050a7220 */ /* 0x000fc80000400000 */
        /* <DEDUP_REMOVED lines=9> */
.L_x_71:
[----:B------:R-:W-:Y:S05]  /*37a0*/  BSYNC B1 ;  /* 0x0000000000017941 */ /* 0x000fea0003800000 */
.L_x_70:
[----:B-----5:R-:W-:Y:S01]  /*37b0*/  HADD2.F32 R5, -RZ, R48.H0_H0 ;  /* 0x20000030ff057230 */ /* 0x020fe20000004100 */
[----:B0-----:R-:W-:Y:S01]  /*37c0*/  IADD3 R10, P3, R14, R69, RZ ;  /* 0x000000450e0a7210 */ /* 0x001fe20007f7e0ff */
        /* <DEDUP_REMOVED lines=11> */
.L_x_73:
[----:B------:R-:W-:Y:S05]  /*3880*/  BSYNC B1 ;  /* 0x0000000000017941 */ /* 0x000fea0003800000 */
.L_x_72:
        /* <DEDUP_REMOVED lines=13> */
.L_x_75:
[----:B------:R-:W-:Y:S05]  /*3960*/  BSYNC B1 ;  /* 0x0000000000017941 */ /* 0x000fea0003800000 */
.L_x_74:
        /* <DEDUP_REMOVED lines=13> */
.L_x_77:
[----:B------:R-:W-:Y:S05]  /*3a40*/  BSYNC B1 ;  /* 0x0000000000017941 */ /* 0x000fea0003800000 */
.L_x_76:
        /* <DEDUP_REMOVED lines=14> */
.L_x_79:
[----:B------:R-:W-:Y:S05]  /*3b30*/  BSYNC B1 ;  /* 0x0000000000017941 */ /* 0x000fea0003800000 */
.L_x_78:
        /* <DEDUP_REMOVED lines=10> */
[----:B0-----:R-:W-:-:S04]  /*3be0*/  IADD3 R10, P1, R40, UR44, RZ ;  /* 0x0000002c280a7c10 */ /* 0x001fc8000ff3e0ff */
[----:B------:R-:W-:-:S05]  /*3bf0*/  IADD3.X R11, R41, UR41, RZ, P1, !PT ;  /* 0x00000029290b7c10 */ /* 0x000fca0008ffe4ff */
[----:B------:R0:W5:Y:S04]  /*3c00*/  LDG.E.LTC128B.U16 R48, desc[UR50][R10.64] ;  /* 0x000000320a307981 */ /* 0x000168000c1e1520 */
.L_x_81:
[----:B------:R-:W-:Y:S05]  /*3c10*/  BSYNC B1 ;  /* 0x0000000000017941 */ /* 0x000fea0003800000 */
.L_x_80:
[----:B0----5:R-:W-:Y:S01]  /*3c20*/  HADD2.F32 R5, -RZ, R48.H0_H0 ;  /* 0x20000030ff057230 */ /* 0x021fe20000004100 */
[----:B------:R-:W-:Y:S01]  /*3c30*/  ISETP.GT.AND P1, PT, R4, 0x188, PT ;  /* 0x000001880400780c */ /* 0x000fe20003f24270 */
[----:B------:R-:W-:Y:S01]  /*3c40*/  BSSY B1, `(.L_x_82) ;  /* 0x000000c000017945 */ /* 0x000fe20003800000 */
[----:B------:R-:W-:Y:S02]  /*3c50*/  IADD3 R4, P4, R6, R68, RZ ;  /* 0x0000004406047210 */ /* 0x000fe40007f9e0ff */
[----:B------:R-:W-:Y:S01]  /*3c60*/  FMUL R10, R5, R58 ;  /* 0x0000003a050a7220 */ /* 0x000fe20000400000 */
[----:B------:R-:W-:Y:S02]  /*3c70*/  ISETP.GT.AND P2, PT, R3, RZ, P1 ;  /* 0x000000ff0300720c */ /* 0x000fe40000f44270 */
[----:B------:R-:W-:Y:S02]  /*3c80*/  IMAD.X R5, R7, 0x1, R61, P4 ;  /* 0x0000000107057824 */ /* 0x000fe400020e063d */
[----:B------:R-:W-:-:S05]  /*3c90*/  FFMA R10, R25, R23, R10 ;  /* 0x00000017190a7223 */ /* 0x000fca000000000a */
[----:B------:R-:W-:-:S05]  /*3ca0*/  F2FP.F16.F32.PACK_AB R10, RZ, R10 ;  /* 0x0000000aff0a723e */ /* 0x000fca00000000ff */
[----:B------:R0:W-:Y:S01]  /*3cb0*/  @P3 STG.E.U16 desc[UR50][R4.64], R10 ;  /* 0x0000000a04003986 */ /* 0x0001e2000c101532 */
[----:B------:R-:W-:Y:S05]  /*3cc0*/  @!P2 BRA `(.L_x_83) ;  /* 0x00000000000ca947 */ /* 0x000fea0003800000 */
[----:B0-----:R-:W-:-:S04]  /*3cd0*/  IADD3 R4, P3, R32, UR42, RZ ;  /* 0x0000002a20047c10 */ /* 0x001fc8000ff7e0ff */
[----:B------:R-:W-:-:S05]  /*3ce0*/  IADD3.X R5, R33, UR41, RZ, P3, !PT ;  /* 0x0000002921057c10 */ /* 0x000fca0009ffe4ff */
[----:B------:R0:W5:Y:S04]  /*3cf0*/  LDG.E.LTC128B.U16 R48, desc[UR50][R4.64] ;  /* 0x0000003204307981 */ /* 0x000168000c1e1520 */
.L_x_83:
[----:B------:R-:W-:Y:S05]  /*3d00*/  BSYNC B1 ;  /* 0x0000000000017941 */ /* 0x000fea0003800000 */
.L_x_82:
[----:B0----5:R-:W-:Y:S01]  /*3d10*/  HADD2.F32 R5, -RZ, R48.H0_H0 ;  /* 0x20000030ff057230 */ /* 0x021fe20000004100 */
[----:B------:R-:W-:Y:S01]  /*3d20*/  IADD3 R4, P4, R8, R59, RZ ;  /* 0x0000003b08047210 */ /* 0x000fe20007f9e0ff */
[----:B------:R-:W-:Y:S01]  /*3d30*/  BSSY B1, `(.L_x_84) ;  /* 0x000000b000017945 */ /* 0x000fe20003800000 */
[----:B------:R-:W-:Y:S02]  /*3d40*/  ISETP.GT.AND P3, PT, R3, 0x1, P1 ;  /* 0x000000010300780c */ /* 0x000fe40000f64270 */
[----:B------:R-:W-:-:S04]  /*3d50*/  FMUL R5, R5, R58 ;  /* 0x0000003a05057220 */ /* 0x000fc80000400000 */
[----:B------:R-:W-:-:S05]  /*3d60*/  FFMA R5, R26, R23, R5 ;  /* 0x000000171a057223 */ /* 0x000fca0000000005 */
[----:B------:R-:W-:Y:S01]  /*3d70*/  F2FP.F16.F32.PACK_AB R10, RZ, R5 ;  /* 0x00000005ff0a723e */ /* 0x000fe200000000ff */
[----:B------:R-:W-:-:S05]  /*3d80*/  IMAD.X R5, R9, 0x1, R61, P4 ;  /* 0x0000000109057824 */ /* 0x000fca00020e063d */
[----:B------:R0:W-:Y:S01]  /*3d90*/  @P2 STG.E.U16 desc[UR50][R4.64], R10 ;  /* 0x0000000a04002986 */ /* 0x0001e2000c101532 */
[----:B------:R-:W-:Y:S05]  /*3da0*/  @!P3 BRA `(.L_x_85) ;  /* 0x00000000000cb947 */ /* 0x000fea0003800000 */
[----:B0-----:R-:W-:-:S04]  /*3db0*/  IADD3 R4, P2, R32, UR44, RZ ;  /* 0x0000002c20047c10 */ /* 0x001fc8000ff5e0ff */
[----:B------:R-:W-:-:S05]  /*3dc0*/  IADD3.X R5, R33, UR41, RZ, P2, !PT ;  /* 0x0000002921057c10 */ /* 0x000fca00097fe4ff */
[----:B------:R0:W5:Y:S04]  /*3dd0*/  LDG.E.LTC128B.U16 R48, desc[UR50][R4.64] ;  /* 0x0000003204307981 */ /* 0x000168000c1e1520 */
.L_x_85:
[----:B------:R-:W-:Y:S05]  /*3de0*/  BSYNC B1 ;  /* 0x0000000000017941 */ /* 0x000fea0003800000 */
.L_x_84:
        /* <DEDUP_REMOVED lines=13> */
.L_x_87:
[----:B------:R-:W-:Y:S05]  /*3ec0*/  BSYNC B1 ;  /* 0x0000000000017941 */ /* 0x000fea0003800000 */
.L_x_86:
[----:B0----5:R-:W-:Y:S01]  /*3ed0*/  HADD2.F32 R5, -RZ, R48.H0_H0 ;  /* 0x20000030ff057230 */ /* 0x021fe20000004100 */
[----:B------:R-:W-:Y:S01]  /*3ee0*/  IADD3 R4, P3, R6, R69, RZ ;  /* 0x0000004506047210 */ /* 0x000fe20007f7e0ff */
[----:B------:R-:W-:Y:S01]  /*3ef0*/  BSSY B1, `(.L_x_88) ;  /* 0x000000c000017945 */ /* 0x000fe20003800000 */
[----:B------:R-:W-:Y:S02]  /*3f00*/  ISETP.GT.AND P0, PT, R3, 0x9, P0 ;  /* 0x000000090300780c */ /* 0x000fe40000704270 */
[----:B------:R-:W-:-:S04]  /*3f10*/  FMUL R5, R5, R58 ;  /* 0x0000003a05057220 */ /* 0x000fc80000400000 */
[----:B------:R-:W-:-:S05]  /*3f20*/  FFMA R5, R28, R23, R5 ;  /* 0x000000171c057223 */ /* 0x000fca0000000005 */
        /* <DEDUP_REMOVED lines=8> */
.L_x_89:
[----:B------:R-:W-:Y:S05]  /*3fb0*/  BSYNC B1 ;  /* 0x0000000000017941 */ /* 0x000fea0003800000 */
.L_x_88:
        /* <DEDUP_REMOVED lines=13> */
.L_x_91:
[----:B------:R-:W-:Y:S05]  /*4090*/  BSYNC B1 ;  /* 0x0000000000017941 */ /* 0x000fea0003800000 */
.L_x_90:
[----:B0----5:R-:W-:Y:S01]  /*40a0*/  HADD2.F32 R5, -RZ, R48.H0_H0 ;  /* 0x20000030ff057230 */ /* 0x021fe20000004100 */
[----:B------:R-:W-:Y:S01]  /*40b0*/  ISETP.GT.AND P1, PT, R3, 0x9, P1 ;  /* 0x000000090300780c */ /* 0x000fe20000f24270 */
[----:B------:R-:W-:Y:S01]  /*40c0*/  BSSY B1, `(.L_x_92) ;  /* 0x000000c000017945 */ /* 0x000fe20003800000 */
[----:B------:R-:W-:Y:S02]  /*40d0*/  IADD3 R4, P0, R8, R69, RZ ;  /* 0x0000004508047210 */ /* 0x000fe40007f1e0ff */
[----:B------:R-:W-:-:S04]  /*40e0*/  FMUL R5, R5, R58 ;  /* 0x0000003a05057220 */ /* 0x000fc80000400000 */
[----:B------:R-:W-:-:S05]  /*40f0*/  FFMA R5, R30, R23, R5 ;  /* 0x000000171e057223 */ /* 0x000fca0000000005 */
[----:B------:R-:W-:Y:S01]  /*4100*/  F2FP.F16.F32.PACK_AB R6, RZ, R5 ;  /* 0x00000005ff06723e */ /* 0x000fe200000000ff */
[----:B------:R-:W-:-:S03]  /*4110*/  IMAD.X R5, R9, 0x1, R61, P0 ;  /* 0x0000000109057824 */ /* 0x000fc600000e063d */
[----:B------:R-:W-:Y:S02]  /*4120*/  PRMT R7, R6, 0x7610, R7 ;  /* 0x0000761006077816 */ /* 0x000fe40000000007 */
[----:B------:R-:W-:-:S03]  /*4130*/  IADD3 R6, P0, R32, UR46, RZ ;  /* 0x0000002e20067c10 */ /* 0x000fc6000ff1e0ff */
[----:B------:R0:W-:Y:S02]  /*4140*/  @P3 STG.E.U16 desc[UR50][R4.64], R7 ;  /* 0x0000000704003986 */ /* 0x0001e4000c101532 */
[----:B0-----:R-:W-:Y:S01]  /*4150*/  IADD3.X R7, R33, UR41, RZ, P0, !PT ;  /* 0x0000002921077c10 */ /* 0x001fe200087fe4ff */
[----:B------:R-:W-:Y:S07]  /*4160*/  @!P1 BRA `(.L_x_93) ;  /* 0x0000000000049947 */ /* 0x000fee0003800000 */
[----:B------:R0:W5:Y:S02]  /*4170*/  LDG.E.LTC128B.U16 R48, desc[UR50][R6.64] ;  /* 0x0000003206307981 */ /* 0x000164000c1e1520 */
.L_x_93:
[----:B------:R-:W-:Y:S05]  /*4180*/  BSYNC B1 ;  /* 0x0000000000017941 */ /* 0x000fea0003800000 */
.L_x_92:
[----:B------:R-:W-:Y:S05]  /*4190*/  @!P1 BRA `(.L_x_94) ;  /* 0x0000000c000c9947 */ /* 0x000fea0003800000 */
[----:B-----5:R-:W-:-:S05]  /*41a0*/  HADD2.F32 R3, -RZ, R48.H0_H0 ;  /* 0x20000030ff037230 */ /* 0x020fca0000004100 */
[----:B------:R-:W-:-:S04]  /*41b0*/  FMUL R4, R3, R58 ;  /* 0x0000003a03047220 */ /* 0x000fc80000400000 */
[----:B------:R-:W-:Y:S01]  /*41c0*/  FFMA R31, R31, R23, R4 ;  /* 0x000000171f1f7223 */ /* 0x000fe20000000004 */
[----:B------:R-:W-:-:S04]  /*41d0*/  IADD3 R4, P0, R8, R70, RZ ;  /* 0x0000004608047210 */ /* 0x000fc80007f1e0ff */
[----:B------:R-:W-:Y:S01]  /*41e0*/  F2FP.F16.F32.PACK_AB R31, RZ, R31 ;  /* 0x0000001fff1f723e */ /* 0x000fe200000000ff */
[----:B------:R-:W-:-:S05]  /*41f0*/  IMAD.X R5, R9, 0x1, R61, P0 ;  /* 0x0000000109057824 */ /* 0x000fca00000e063d */
[----:B------:R0:W-:Y:S01]  /*4200*/  STG.E.U16 desc[UR50][R4.64], R31 ;  /* 0x0000001f04007986 */ /* 0x0001e2000c101532 */
[----:B------:R-:W-:Y:S05]  /*4210*/  BRA `(.L_x_94) ;  /* 0x0000000800ec7947 */ /* 0x000fea0003800000 */
.L_x_33:
[----:B------:R-:W-:Y:S01]  /*4220*/  ULDC.64 UR4, c[0x0][0x5c0] ;  /* 0x0001700000047ab9 */ /* 0x000fe20000000a00 */
[-C--:B------:R-:W-:Y:S01]  /*4230*/  FMUL R48, R48, R23.reuse ;  /* 0x0000001730307220 */ /* 0x080fe20000400000 */
[----:B------:R-:W-:Y:S01]  /*4240*/  LEA R6, P1, R74, UR4, 0x1 ;  /* 0x000000044a067c11 */ /* 0x000fe2000f8208ff */
[-C--:B------:R-:W-:Y:S01]  /*4250*/  FMUL R49, R49, R23.reuse ;  /* 0x0000001731317220 */ /* 0x080fe20000400000 */
[----:B------:R-:W-:Y:S01]  /*4260*/  ISETP.GT.AND P5, PT, R3, 0x1, P0 ;  /* 0x000000010300780c */ /* 0x000fe200007a4270 */
[-C--:B------:R-:W-:Y:S01]  /*4270*/  FMUL R50, R50, R23.reuse ;  /* 0x0000001732327220 */ /* 0x080fe20000400000 */
[----:B------:R-:W-:Y:S01]  /*4280*/  LEA.HI.X R7, R74, UR5, R85, 0x1, P1 ;  /* 0x000000054a077c11 */ /* 0x000fe200088f0c55 */
[-C--:B------:R-:W-:Y:S01]  /*4290*/  FMUL R51, R51, R23.reuse ;  /* 0x0000001733337220 */ /* 0x080fe20000400000 */
[----:B------:R-:W-:Y:S01]  /*42a0*/  ISETP.GT.AND P1, PT, R4, 0x8, PT ;  /* 0x000000080400780c */ /* 0x000fe20003f24270 */
[-C--:B------:R-:W-:Y:S01]  /*42b0*/  FMUL R52, R52, R23.reuse ;  /* 0x0000001734347220 */ /* 0x080fe20000400000 */
[----:B------:R-:W-:Y:S01]  /*42c0*/  F2FP.F16.F32.PACK_AB R48, RZ, R48 ;  /* 0x00000030ff30723e */ /* 0x000fe200000000ff */
[-C--:B------:R-:W-:Y:S01]  /*42d0*/  FMUL R53, R53, R23.reuse ;  /* 0x0000001735357220 */ /* 0x080fe20000400000 */
[----:B------:R-:W-:Y:S01]  /*42e0*/  ISETP.GT.AND P3, PT, R3, RZ, P1 ;  /* 0x000000ff0300720c */ /* 0x000fe20000f64270 */
[----:B------:R-:W-:Y:S01]  /*42f0*/  FMUL R54, R54, R23 ;  /* 0x0000001736367220 */ /* 0x000fe20000400000 */
[----:B------:R-:W-:Y:S01]  /*4300*/  F2FP.F16.F32.PACK_AB R49, RZ, R49 ;  /* 0x00000031ff31723e */ /* 0x000fe200000000ff */
[----:B------:R-:W-:Y:S01]  /*4310*/  @P2 STG.E.U16 desc[UR50][R6.64], R48 ;  /* 0x0000003006002986 */ /* 0x000fe2000c101532 */
[C---:B------:R-:W-:Y:S01]  /*4320*/  LEA R8, P2, R60.reuse, R6, 0x1 ;  /* 0x000000063c087211 */ /* 0x040fe200078408ff */
[----:B------:R-:W-:Y:S01]  /*4330*/  FMUL R55, R55, R23 ;  /* 0x0000001737377220 */ /* 0x000fe20000400000 */
[----:B------:R-:W-:Y:S01]  /*4340*/  F2FP.F16.F32.PACK_AB R50, RZ, R50 ;  /* 0x00000032ff32723e */ /* 0x000fe200000000ff */
[----:B------:R-:W-:Y:S01]  /*4350*/  @P5 STG.E.U16 desc[UR50][R6.64+0x2], R49 ;  /* 0x0000023106005986 */ /* 0x000fe2000c101532 */
[----:B------:R-:W-:Y:S01]  /*4360*/  LEA.HI.X R9, R60, R7, R63, 0x1, P2 ;  /* 0x000000073c097211 */ /* 0x000fe200010f0c3f */
[-C--:B------:R-:W-:Y:S01]  /*4370*/  FMUL R40, R40, R23.reuse ;  /* 0x0000001728287220 */ /* 0x080fe20000400000 */
[----:B------:R-:W-:Y:S01]  /*4380*/  ISETP.GT.AND P4, PT, R3, 0x1, P1 ;  /* 0x000000010300780c */ /* 0x000fe20000f84270 */
[-C--:B------:R-:W-:Y:S01]  /*4390*/  FMUL R41, R41, R23.reuse ;  /* 0x0000001729297220 */ /* 0x080fe20000400000 */
[C---:B------:R-:W-:Y:S01]  /*43a0*/  ISETP.GT.AND P2, PT, R3.reuse, 0x8, P0 ;  /* 0x000000080300780c */ /* 0x040fe20000744270 */
[----:B------:R-:W-:Y:S01]  /*43b0*/  @P3 STG.E.U16 desc[UR50][R8.64], R50 ;  /* 0x0000003208003986 */ /* 0x000fe2000c101532 */
[C---:B------:R-:W-:Y:S01]  /*43c0*/  ISETP.GT.AND P0, PT, R3.reuse, 0x9, P0 ;  /* 0x000000090300780c */ /* 0x040fe20000704270 */
[-C--:B------:R-:W-:Y:S01]  /*43d0*/  FMUL R42, R42, R23.reuse ;  /* 0x000000172a2a7220 */ /* 0x080fe20000400000 */
[----:B------:R-:W-:Y:S01]  /*43e0*/  ISETP.GT.AND P3, PT, R3, 0x8, P1 ;  /* 0x000000080300780c */ /* 0x000fe20000f64270 */
[-C--:B------:R-:W-:Y:S01]  /*43f0*/  FMUL R43, R43, R23.reuse ;  /* 0x000000172b2b7220 */ /* 0x080fe20000400000 */
[----:B------:R-:W-:Y:S01]  /*4400*/  ISETP.GT.AND P1, PT, R3, 0x9, P1 ;  /* 0x000000090300780c */ /* 0x000fe20000f24270 */
[----:B------:R-:W-:Y:S01]  /*4410*/  FMUL R44, R44, R23 ;  /* 0x000000172c2c7220 */ /* 0x000fe20000400000 */
[----:B------:R-:W-:Y:S01]  /*4420*/  F2FP.F16.F32.PACK_AB R51, RZ, R51 ;  /* 0x00000033ff33723e */ /* 0x000fe200000000ff */
[-C--:B------:R-:W-:Y:S01]  /*4430*/  FMUL R45, R45, R23.reuse ;  /* 0x000000172d2d7220 */ /* 0x080fe20000400000 */
[----:B------:R-:W-:Y:S01]  /*4440*/  F2FP.F16.F32.PACK_AB R52, RZ, R52 ;  /* 0x00000034ff34723e */ /* 0x000fe200000000ff */
[----:B------:R-:W-:Y:S01]  /*4450*/  FMUL R46, R46, R23 ;  /* 0x000000172e2e7220 */ /* 0x000fe20000400000 */
[----:B------:R-:W-:Y:S01]  /*4460*/  F2FP.F16.F32.PACK_AB R53, RZ, R53 ;  /* 0x00000035ff35723e */ /* 0x000fe200000000ff */
[----:B------:R-:W-:Y:S01]  /*4470*/  @P4 STG.E.U16 desc[UR50][R8.64+0x2], R51 ;  /* 0x0000023308004986 */ /* 0x000fe2000c101532 */
[----:B------:R-:W-:Y:S01]  /*4480*/  F2FP.F16.F32.PACK_AB R54, RZ, R54 ;  /* 0x00000036ff36723e */ /* 0x000fe200000000ff */
[----:B------:R-:W-:Y:S01]  /*4490*/  FMUL R47, R47, R23 ;  /* 0x000000172f2f7220 */ /* 0x000fe20000400000 */
[----:B------:R-:W-:Y:S01]  /*44a0*/  F2FP.F16.F32.PACK_AB R55, RZ, R55 ;  /* 0x00000037ff37723e */ /* 0x000fe200000000ff */
[----:B------:R-:W-:Y:S01]  /*44b0*/  @P2 STG.E.U16 desc[UR50][R6.64+0x10], R52 ;  /* 0x0000103406002986 */ /* 0x000fe2000c101532 */
[----:B------:R-:W-:Y:S01]  /*44c0*/  IADD3 R10, P5, R6, R59, RZ ;  /* 0x0000003b060a7210 */ /* 0x000fe20007fbe0ff */
[----:B------:R-:W-:Y:S01]  /*44d0*/  FMUL R32, R32, R23 ;  /* 0x0000001720207220 */ /* 0x000fe20000400000 */
[----:B------:R-:W-:Y:S01]  /*44e0*/  IADD3 R12, P4, R6, R68, RZ ;  /* 0x00000044060c7210 */ /* 0x000fe20007f9e0ff */
[----:B------:R-:W-:Y:S01]  /*44f0*/  @P0 STG.E.U16 desc[UR50][R6.64+0x12], R53 ;  /* 0x0000123506000986 */ /* 0x000fe2000c101532 */
[----:B------:R-:W-:Y:S01]  /*4500*/  ISETP.GT.AND P0, PT, R4, 0x88, PT ;  /* 0x000000880400780c */ /* 0x000fe20003f04270 */
[--C-:B------:R-:W-:Y:S01]  /*4510*/  IMAD.X R11, R7, 0x1, R61.reuse, P5 ;  /* 0x00000001070b7824 */ /* 0x100fe200028e063d */
[----:B------:R-:W-:Y:S01]  /*4520*/  F2FP.F16.F32.PACK_AB R40, RZ, R40 ;  /* 0x00000028ff28723e */ /* 0x000fe200000000ff */
[----:B------:R-:W-:Y:S01]  /*4530*/  @P3 STG.E.U16 desc[UR50][R8.64+0x10], R54 ;  /* 0x0000103608003986 */ /* 0x000fe2000c101532 */
[----:B------:R-:W-:Y:S01]  /*4540*/  ISETP.GT.AND P5, PT, R3, RZ, P0 ;  /* 0x000000ff0300720c */ /* 0x000fe200007a4270 */
[--C-:B------:R-:W-:Y:S01]  /*4550*/  IMAD.X R13, R7, 0x1, R61.reuse, P4 ;  /* 0x00000001070d7824 */ /* 0x100fe200020e063d */
[----:B------:R-:W-:Y:S01]  /*4560*/  IADD3 R14, P4, R8, R59, RZ ;  /* 0x0000003b080e7210 */ /* 0x000fe20007f9e0ff */
[----:B------:R-:W-:Y:S01]  /*4570*/  @P1 STG.E.U16 desc[UR50][R8.64+0x12], R55 ;  /* 0x0000123708001986 */ /* 0x000fe2000c101532 */
[----:B------:R-:W-:Y:S01]  /*4580*/  ISETP.GT.AND P1, PT, R4, 0x80, PT ;  /* 0x000000800400780c */ /* 0x000fe20003f24270 */
[----:B------:R-:W-:Y:S01]  /*4590*/  FMUL R33, R33, R23 ;  /* 0x0000001721217220 */ /* 0x000fe20000400000 */
[----:B------:R-:W-:Y:S01]  /*45a0*/  F2FP.F16.F32.PACK_AB R41, RZ, R41 ;  /* 0x00000029ff29723e */ /* 0x000fe200000000ff */
[--C-:B------:R-:W-:Y:S01]  /*45b0*/  IMAD.X R15, R9, 0x1, R61.reuse, P4 ;  /* 0x00000001090f7824 */ /* 0x100fe200020e063d */
[C---:B------:R-:W-:Y:S01]  /*45c0*/  ISETP.GT.AND P2, PT, R3.reuse, RZ, P1 ;  /* 0x000000ff0300720c */ /* 0x040fe20000f44270 */
[-C--:B------:R-:W-:Y:S01]  /*45d0*/  FMUL R34, R34, R23.reuse ;  /* 0x0000001722227220 */ /* 0x080fe20000400000 */
[----:B------:R-:W-:Y:S01]  /*45e0*/  ISETP.GT.AND P3, PT, R3, 0x1, P1 ;  /* 0x000000010300780c */ /* 0x000fe20000f64270 */
[-C--:B------:R-:W-:Y:S01]  /*45f0*/  FMUL R35, R35, R23.reuse ;  /* 0x0000001723237220 */ /* 0x080fe20000400000 */
[----:B------:R-:W-:Y:S01]  /*4600*/  F2FP.F16.F32.PACK_AB R42, RZ, R42 ;  /* 0x0000002aff2a723e */ /* 0x000fe200000000ff */
[-C--:B------:R-:W-:Y:S01]  /*4610*/  FMUL R36, R36, R23.reuse ;  /* 0x0000001724247220 */ /* 0x080fe20000400000 */
[----:B------:R-:W-:Y:S01]  /*4620*/  IADD3 R20, P4, R8, R68, RZ ;  /* 0x0000004408147210 */ /* 0x000fe20007f9e0ff */
[----:B------:R-:W-:Y:S01]  /*4630*/  FMUL R37, R37, R23 ;  /* 0x0000001725257220 */ /* 0x000fe20000400000 */
[----:B------:R-:W-:Y:S01]  /*4640*/  F2FP.F16.F32.PACK_AB R43, RZ, R43 ;  /* 0x0000002bff2b723e */ /* 0x000fe200000000ff */
[----:B------:R-:W-:Y:S01]  /*4650*/  FMUL R38, R38, R23 ;  /* 0x0000001726267220 */ /* 0x000fe20000400000 */
[----:B------:R-:W-:Y:S01]  /*4660*/  F2FP.F16.F32.PACK_AB R44, RZ, R44 ;  /* 0x0000002cff2c723e */ /* 0x000fe200000000ff */
[--C-:B------:R-:W-:Y:S01]  /*4670*/  IMAD.X R21, R9, 0x1, R61.reuse, P4 ;  /* 0x0000000109157824 */ /* 0x100fe200020e063d */
[----:B------:R-:W-:Y:S01]  /*4680*/  F2FP.F16.F32.PACK_AB R45, RZ, R45 ;  /* 0x0000002dff2d723e */ /* 0x000fe200000000ff */
[----:B------:R0:W-:Y:S01]  /*4690*/  @P2 STG.E.U16 desc[UR50][R10.64], R40 ;  /* 0x000000280a002986 */ /* 0x0001e2000c101532 */
[----:B------:R-:W-:Y:S01]  /*46a0*/  ISETP.GT.AND P2, PT, R3, 0x8, P1 ;  /* 0x000000080300780c */ /* 0x000fe20000f44270 */
[-C--:B------:R-:W-:Y:S01]  /*46b0*/  FMUL R39, R39, R23.reuse ;  /* 0x0000001727277220 */ /* 0x080fe20000400000 */
[C---:B------:R-:W-:Y:S01]  /*46c0*/  ISETP.GT.AND P1, PT, R3.reuse, 0x9, P1 ;  /* 0x000000090300780c */ /* 0x040fe20000f24270 */
[----:B------:R1:W-:Y:S01]  /*46d0*/  @P3 STG.E.U16 desc[UR50][R12.64], R41 ;  /* 0x000000290c003986 */ /* 0x0003e2000c101532 */
[----:B------:R-:W-:Y:S01]  /*46e0*/  ISETP.GT.AND P3, PT, R3, 0x1, P0 ;  /* 0x000000010300780c */ /* 0x000fe20000764270 */
[----:B------:R-:W-:Y:S01]  /*46f0*/  FMUL R24, R24, R23 ;  /* 0x0000001718187220 */ /* 0x000fe20000400000 */
[----:B------:R-:W-:Y:S01]  /*4700*/  F2FP.F16.F32.PACK_AB R46, RZ, R46 ;  /* 0x0000002eff2e723e */ /* 0x000fe200000000ff */
[----:B------:R-:W-:Y:S01]  /*4710*/  @P5 STG.E.U16 desc[UR50][R14.64], R42 ;  /* 0x0000002a0e005986 */ /* 0x000fe2000c101532 */
[----:B------:R-:W-:Y:S01]  /*4720*/  F2FP.F16.F32.PACK_AB R47, RZ, R47 ;  /* 0x0000002fff2f723e */ /* 0x000fe200000000ff */
[-C--:B------:R-:W-:Y:S01]  /*4730*/  FMUL R25, R25, R23.reuse ;  /* 0x0000001719197220 */ /* 0x080fe20000400000 */
[----:B------:R-:W-:Y:S01]  /*4740*/  F2FP.F16.F32.PACK_AB R32, RZ, R32 ;  /* 0x00000020ff20723e */ /* 0x000fe200000000ff */
[----:B------:R-:W-:Y:S01]  /*4750*/  FMUL R26, R26, R23 ;  /* 0x000000171a1a7220 */ /* 0x000fe20000400000 */
[C---:B0-----:R-:W-:Y:S01]  /*4760*/  IADD3 R40, P5, R6.reuse, R69, RZ ;  /* 0x0000004506287210 */ /* 0x041fe20007fbe0ff */
[-C--:B------:R-:W-:Y:S01]  /*4770*/  FMUL R27, R27, R23.reuse ;  /* 0x000000171b1b7220 */ /* 0x080fe20000400000 */
[-C--:B------:R-:W-:Y:S01]  /*4780*/  IADD3 R6, P4, R6, R70.reuse, RZ ;  /* 0x0000004606067210 */ /* 0x080fe20007f9e0ff */
[----:B------:R-:W-:Y:S01]  /*4790*/  FMUL R28, R28, R23 ;  /* 0x000000171c1c7220 */ /* 0x000fe20000400000 */
[----:B------:R-:W-:Y:S01]  /*47a0*/  F2FP.F16.F32.PACK_AB R33, RZ, R33 ;  /* 0x00000021ff21723e */ /* 0x000fe200000000ff */
[C-C-:B-1----:R-:W-:Y:S01]  /*47b0*/  IMAD.X R41, R7.reuse, 0x1, R61.reuse, P5 ;  /* 0x0000000107297824 */ /* 0x142fe200028e063d */
[----:B------:R0:W-:Y:S01]  /*47c0*/  @P3 STG.E.U16 desc[UR50][R20.64], R43 ;  /* 0x0000002b14003986 */ /* 0x0001e2000c101532 */
[--C-:B------:R-:W-:Y:S01]  /*47d0*/  IMAD.X R7, R7, 0x1, R61.reuse, P4 ;  /* 0x0000000107077824 */ /* 0x100fe200020e063d */
[----:B------:R-:W-:Y:S01]  /*47e0*/  ISETP.GT.AND P3, PT, R4, 0x100, PT ;  /* 0x000001000400780c */ /* 0x000fe20003f64270 */
[----:B------:R-:W-:Y:S01]  /*47f0*/  FMUL R29, R29, R23 ;  /* 0x000000171d1d7220 */ /* 0x000fe20000400000 */
[----:B------:R-:W-:Y:S01]  /*4800*/  @P2 STG.E.U16 desc[UR50][R40.64], R44 ;  /* 0x0000002c28002986 */ /* 0x000fe2000c101532 */
[----:B------:R-:W-:Y:S01]  /*4810*/  IADD3 R12, P2, R8, R69, RZ ;  /* 0x00000045080c7210 */ /* 0x000fe20007f5e0ff */
[-C--:B------:R-:W-:Y:S01]  /*4820*/  FMUL R30, R30, R23.reuse ;  /* 0x000000171e1e7220 */ /* 0x080fe20000400000 */
[C---:B------:R-:W-:Y:S01]  /*4830*/  ISETP.GT.AND P4, PT, R3.reuse, RZ, P3 ;  /* 0x000000ff0300720c */ /* 0x040fe20001f84270 */
[----:B------:R1:W-:Y:S01]  /*4840*/  @P1 STG.E.U16 desc[UR50][R6.64], R45 ;  /* 0x0000002d06001986 */ /* 0x0003e2000c101532 */
[----:B------:R-:W-:Y:S01]  /*4850*/  ISETP.GT.AND P1, PT, R3, 0x8, P0 ;  /* 0x000000080300780c */ /* 0x000fe20000724270 */
[----:B------:R-:W-:Y:S01]  /*4860*/  IMAD.X R13, R9, 0x1, R61, P2 ;  /* 0x00000001090d7824 */ /* 0x000fe200010e063d */
[----:B------:R-:W-:Y:S01]  /*4870*/  ISETP.GT.AND P0, PT, R3, 0x9, P0 ;  /* 0x000000090300780c */ /* 0x000fe20000704270 */
[----:B------:R-:W-:Y:S01]  /*4880*/  FMUL R31, R31, R23 ;  /* 0x000000171f1f7220 */ /* 0x000fe20000400000 */
[----:B------:R-:W-:-:S02]  /*4890*/  IADD3 R8, P5, R8, R70, RZ ;  /* 0x0000004608087210 */ /* 0x000fc40007fbe0ff */
[----:B------:R-:W-:Y:S02]  /*48a0*/  ISETP.GT.AND P2, PT, R4, 0x108, PT ;  /* 0x000001080400780c */ /* 0x000fe40003f44270 */
[----:B------:R-:W-:Y:S01]  /*48b0*/  F2FP.F16.F32.PACK_AB R34, RZ, R34 ;  /* 0x00000022ff22723e */ /* 0x000fe200000000ff */
[--C-:B------:R-:W-:Y:S01]  /*48c0*/  IMAD.X R9, R9, 0x1, R61.reuse, P5 ;  /* 0x0000000109097824 */ /* 0x100fe200028e063d */
[----:B0-----:R-:W-:Y:S02]  /*48d0*/  IADD3 R20, P5, R14, R68, RZ ;  /* 0x000000440e147210 */ /* 0x001fe40007fbe0ff */
[----:B------:R-:W-:Y:S01]  /*48e0*/  F2FP.F16.F32.PACK_AB R35, RZ, R35 ;  /* 0x00000023ff23723e */ /* 0x000fe200000000ff */
[----:B------:R0:W-:Y:S01]  /*48f0*/  @P1 STG.E.U16 desc[UR50][R12.64], R46 ;  /* 0x0000002e0c001986 */ /* 0x0001e2000c101532 */
[----:B-1----:R-:W-:Y:S01]  /*4900*/  IADD3 R6, P1, R10, R59, RZ ;  /* 0x0000003b0a067210 */ /* 0x002fe20007f3e0ff */
[--C-:B------:R-:W-:Y:S01]  /*4910*/  IMAD.X R21, R15, 0x1, R61.reuse, P5 ;  /* 0x000000010f157824 */ /* 0x100fe200028e063d */
[----:B------:R-:W-:Y:S01]  /*4920*/  F2FP.F16.F32.PACK_AB R36, RZ, R36 ;  /* 0x00000024ff24723e */ /* 0x000fe200000000ff */
[----:B------:R1:W-:Y:S01]  /*4930*/  @P0 STG.E.U16 desc[UR50][R8.64], R47 ;  /* 0x0000002f08000986 */ /* 0x0003e2000c101532 */
[----:B------:R-:W-:Y:S01]  /*4940*/  ISETP.GT.AND P0, PT, R3, RZ, P2 ;  /* 0x000000ff0300720c */ /* 0x000fe20001704270 */
[----:B------:R-:W-:Y:S01]  /*4950*/  IMAD.X R7, R11, 0x1, R61, P1 ;  /* 0x000000010b077824 */ /* 0x000fe200008e063d */
[----:B------:R-:W-:-:S02]  /*4960*/  ISETP.GT.AND P1, PT, R3, 0x1, P3 ;  /* 0x000000010300780c */ /* 0x000fc40001f24270 */
[----:B------:R-:W-:Y:S02]  /*4970*/  F2FP.F16.F32.PACK_AB R37, RZ, R37 ;  /* 0x00000025ff25723e */ /* 0x000fe400000000ff */
[----:B------:R-:W-:Y:S01]  /*4980*/  @P4 STG.E.U16 desc[UR50][R6.64], R32 ;  /* 0x0000002006004986 */ /* 0x000fe2000c101532 */
[----:B0-----:R-:W-:Y:S02]  /*4990*/  IADD3 R12, P4, R10, R68, RZ ;  /* 0x000000440a0c7210 */ /* 0x001fe40007f9e0ff */
[----:B------:R-:W-:Y:S02]  /*49a0*/  F2FP.F16.F32.PACK_AB R38, RZ, R38 ;  /* 0x00000026ff26723e */ /* 0x000fe400000000ff */
[----:B------:R-:W-:Y:S01]  /*49b0*/  F2FP.F16.F32.PACK_AB R39, RZ, R39 ;  /* 0x00000027ff27723e */ /* 0x000fe200000000ff */
[----:B------:R-:W-:Y:S01]  /*49c0*/  IMAD.X R13, R11, 0x1, R61, P4 ;  /* 0x000000010b0d7824 */ /* 0x000fe200020e063d */
[----:B-1----:R-:W-:Y:S02]  /*49d0*/  IADD3 R8, P4, R14, R59, RZ ;  /* 0x0000003b0e087210 */ /* 0x002fe40007f9e0ff */
[----:B------:R-:W-:-:S02]  /*49e0*/  F2FP.F16.F32.PACK_AB R24, RZ, R24 ;  /* 0x00000018ff18723e */ /* 0x000fc400000000ff */
[----:B------:R0:W-:Y:S01]  /*49f0*/  @P1 STG.E.U16 desc[UR50][R12.64], R33 ;  /* 0x000000210c001986 */ /* 0x0001e2000c101532 */
[----:B------:R-:W-:Y:S01]  /*4a00*/  IMAD.X R9, R15, 0x1, R61, P4 ;  /* 0x000000010f097824 */ /* 0x000fe200020e063d */
[----:B------:R-:W-:Y:S02]  /*4a10*/  ISETP.GT.AND P4, PT, R3, 0x1, P2 ;  /* 0x000000010300780c */ /* 0x000fe40001784270 */
[C---:B------:R-:W-:Y:S02]  /*4a20*/  ISETP.GT.AND P1, PT, R4.reuse, 0x180, PT ;  /* 0x000001800400780c */ /* 0x040fe40003f24270 */
[----:B------:R-:W-:Y:S01]  /*4a30*/  @P0 STG.E.U16 desc[UR50][R8.64], R34 ;  /* 0x0000002208000986 */ /* 0x000fe2000c101532 */
[----:B------:R-:W-:Y:S02]  /*4a40*/  ISETP.GT.AND P0, PT, R4, 0x188, PT ;  /* 0x000001880400780c */ /* 0x000fe40003f04270 */
[----:B------:R-:W-:Y:S02]  /*4a50*/  IADD3 R4, P5, R10, R69, RZ ;  /* 0x000000450a047210 */ /* 0x000fe40007fbe0ff */
[----:B------:R-:W-:-:S02]  /*4a60*/  F2FP.F16.F32.PACK_AB R25, RZ, R25 ;  /* 0x00000019ff19723e */ /* 0x000fc400000000ff */
[----:B------:R-:W-:Y:S01]  /*4a70*/  F2FP.F16.F32.PACK_AB R26, RZ, R26 ;  /* 0x0000001aff1a723e */ /* 0x000fe200000000ff */
[----:B------:R-:W-:Y:S01]  /*4a80*/  IMAD.X R5, R11, 0x1, R61, P5 ;  /* 0x000000010b057824 */ /* 0x000fe200028e063d */
[----:B------:R-:W-:Y:S01]  /*4a90*/  @P4 STG.E.U16 desc[UR50][R20.64], R35 ;  /* 0x0000002314004986 */ /* 0x000fe2000c101532 */
[C---:B------:R-:W-:Y:S02]  /*4aa0*/  ISETP.GT.AND P4, PT, R3.reuse, 0x8, P3 ;  /* 0x000000080300780c */ /* 0x040fe40001f84270 */
[C---:B------:R-:W-:Y:S02]  /*4ab0*/  ISETP.GT.AND P3, PT, R3.reuse, 0x9, P3 ;  /* 0x000000090300780c */ /* 0x040fe40001f64270 */
[C---:B------:R-:W-:Y:S02]  /*4ac0*/  ISETP.GT.AND P5, PT, R3.reuse, 0x8, P2 ;  /* 0x000000080300780c */ /* 0x040fe400017a4270 */
[----:B------:R-:W-:Y:S02]  /*4ad0*/  ISETP.GT.AND P2, PT, R3, 0x9, P2 ;  /* 0x000000090300780c */ /* 0x000fe40001744270 */
[----:B------:R-:W-:-:S02]  /*4ae0*/  F2FP.F16.F32.PACK_AB R27, RZ, R27 ;  /* 0x0000001bff1b723e */ /* 0x000fc400000000ff */
[----:B------:R-:W-:Y:S02]  /*4af0*/  F2FP.F16.F32.PACK_AB R28, RZ, R28 ;  /* 0x0000001cff1c723e */ /* 0x000fe400000000ff */
[----:B------:R-:W-:Y:S01]  /*4b00*/  F2FP.F16.F32.PACK_AB R29, RZ, R29 ;  /* 0x0000001dff1d723e */ /* 0x000fe200000000ff */
[----:B------:R1:W-:Y:S01]  /*4b10*/  @P4 STG.E.U16 desc[UR50][R4.64], R36 ;  /* 0x0000002404004986 */ /* 0x0003e2000c101532 */
[----:B------:R-:W-:Y:S02]  /*4b20*/  IADD3 R10, P4, R10, R70, RZ ;  /* 0x000000460a0a7210 */ /* 0x000fe40007f9e0ff */
[----:B------:R-:W-:Y:S02]  /*4b30*/  F2FP.F16.F32.PACK_AB R30, RZ, R30 ;  /* 0x0000001eff1e723e */ /* 0x000fe400000000ff */
[----:B------:R-:W-:Y:S01]  /*4b40*/  F2FP.F16.F32.PACK_AB R31, RZ, R31 ;  /* 0x0000001fff1f723e */ /* 0x000fe200000000ff */
[----:B------:R-:W-:Y:S01]  /*4b50*/  IMAD.X R11, R11, 0x1, R61, P4 ;  /* 0x000000010b0b7824 */ /* 0x000fe200020e063d */
[----:B0-----:R-:W-:-:S04]  /*4b60*/  IADD3 R12, P4, R14, R69, RZ ;  /* 0x000000450e0c7210 */ /* 0x001fc80007f9e0ff */
[----:B------:R-:W-:Y:S01]  /*4b70*/  @P3 STG.E.U16 desc[UR50][R10.64], R37 ;  /* 0x000000250a003986 */ /* 0x000fe2000c101532 */
[--C-:B------:R-:W-:Y:S01]  /*4b80*/  IMAD.X R13, R15, 0x1, R61.reuse, P4 ;  /* 0x000000010f0d7824 */ /* 0x100fe200020e063d */
[----:B-1----:R-:W-:Y:S02]  /*4b90*/  IADD3 R4, P4, R14, R70, RZ ;  /* 0x000000460e047210 */ /* 0x002fe40007f9e0ff */
[----:B------:R-:W-:Y:S02]  /*4ba0*/  ISETP.GT.AND P3, PT, R3, 0x1, P1 ;  /* 0x000000010300780c */ /* 0x000fe40000f64270 */
[----:B------:R-:W-:Y:S01]  /*4bb0*/  @P5 STG.E.U16 desc[UR50][R12.64], R38 ;  /* 0x000000260c005986 */ /* 0x000fe2000c101532 */
[----:B------:R-:W-:Y:S01]  /*4bc0*/  IMAD.X R5, R15, 0x1, R61, P4 ;  /* 0x000000010f057824 */ /* 0x000fe200020e063d */
[C---:B------:R-:W-:Y:S02]  /*4bd0*/  IADD3 R14, P5, R6.reuse, R59, RZ ;  /* 0x0000003b060e7210 */ /* 0x040fe40007fbe0ff */
[----:B------:R-:W-:-:S02]  /*4be0*/  IADD3 R20, P4, R6, R68, RZ ;  /* 0x0000004406147210 */ /* 0x000fc40007f9e0ff */
[----:B------:R0:W-:Y:S01]  /*4bf0*/  @P2 STG.E.U16 desc[UR50][R4.64], R39 ;  /* 0x0000002704002986 */ /* 0x0001e2000c101532 */
[----:B------:R-:W-:Y:S01]  /*4c00*/  ISETP.GT.AND P2, PT, R3, RZ, P1 ;  /* 0x000000ff0300720c */ /* 0x000fe20000f44270 */
[--C-:B------:R-:W-:Y:S01]  /*4c10*/  IMAD.X R15, R7, 0x1, R61.reuse, P5 ;  /* 0x00000001070f7824 */ /* 0x100fe200028e063d */
[----:B------:R-:W-:Y:S01]  /*4c20*/  ISETP.GT.AND P5, PT, R3, RZ, P0 ;  /* 0x000000ff0300720c */ /* 0x000fe200007a4270 */
[----:B------:R-:W-:Y:S01]  /*4c30*/  IMAD.X R21, R7, 0x1, R61, P4 ;  /* 0x0000000107157824 */ /* 0x000fe200020e063d */
[----:B0-----:R-:W-:-:S09]  /*4c40*/  IADD3 R4, P4, R8, R59, RZ ;  /* 0x0000003b08047210 */ /* 0x001fd20007f9e0ff */
[----:B------:R-:W-:Y:S01]  /*4c50*/  @P2 STG.E.U16 desc[UR50][R14.64], R24 ;  /* 0x000000180e002986 */ /* 0x000fe2000c101532 */
[----:B------:R-:W-:Y:S01]  /*4c60*/  ISETP.GT.AND P2, PT, R3, 0x1, P0 ;  /* 0x000000010300780c */ /* 0x000fe20000744270 */
[--C-:B------:R-:W-:Y:S02]  /*4c70*/  IMAD.X R5, R9, 0x1, R61.reuse, P4 ;  /* 0x0000000109057824 */ /* 0x100fe400020e063d */
[----:B------:R-:W-:Y:S01]  /*4c80*/  @P3 STG.E.U16 desc[UR50][R20.64], R25 ;  /* 0x0000001914003986 */ /* 0x000fe2000c101532 */
[C---:B------:R-:W-:Y:S02]  /*4c90*/  ISETP.GT.AND P3, PT, R3.reuse, 0x8, P1 ;  /* 0x000000080300780c */ /* 0x040fe40000f64270 */
[----:B------:R-:W-:Y:S01]  /*4ca0*/  IADD3 R10, P4, R8, R68, RZ ;  /* 0x00000044080a7210 */ /* 0x000fe20007f9e0ff */
[----:B------:R0:W-:Y:S01]  /*4cb0*/  @P5 STG.E.U16 desc[UR50][R4.64], R26 ;  /* 0x0000001a04005986 */ /* 0x0001e2000c101532 */
[----:B------:R-:W-:Y:S02]  /*4cc0*/  IADD3 R12, P5, R6, R69, RZ ;  /* 0x00000045060c7210 */ /* 0x000fe40007fbe0ff */
[----:B------:R-:W-:Y:S01]  /*4cd0*/  ISETP.GT.AND P1, PT, R3, 0x9, P1 ;  /* 0x000000090300780c */ /* 0x000fe20000f24270 */
[--C-:B------:R-:W-:Y:S01]  /*4ce0*/  IMAD.X R11, R9, 0x1, R61.reuse, P4 ;  /* 0x00000001090b7824 */ /* 0x100fe200020e063d */
[----:B------:R-:W-:Y:S01]  /*4cf0*/  ISETP.GT.AND P4, PT, R3, 0x8, P0 ;  /* 0x000000080300780c */ /* 0x000fe20000784270 */
[----:B------:R-:W-:Y:S01]  /*4d00*/  IMAD.X R13, R7, 0x1, R61, P5 ;  /* 0x00000001070d7824 */ /* 0x000fe200028e063d */
[----:B------:R-:W-:-:S02]  /*4d10*/  ISETP.GT.AND P0, PT, R3, 0x9, P0 ;  /* 0x000000090300780c */ /* 0x000fc40000704270 */
[----:B------:R1:W-:Y:S01]  /*4d20*/  @P2 STG.E.U16 desc[UR50][R10.64], R27 ;  /* 0x0000001b0a002986 */ /* 0x0003e2000c101532 */
[----:B0-----:R-:W-:-:S03]  /*4d30*/  IADD3 R4, P2, R6, R70, RZ ;  /* 0x0000004606047210 */ /* 0x001fc60007f5e0ff */
[----:B------:R1:W-:Y:S01]  /*4d40*/  @P3 STG.E.U16 desc[UR50][R12.64], R28 ;  /* 0x0000001c0c003986 */ /* 0x0003e2000c101532 */
[C---:B------:R-:W-:Y:S02]  /*4d50*/  IADD3 R6, P3, R8.reuse, R69, RZ ;  /* 0x0000004508067210 */ /* 0x040fe40007f7e0ff */
[----:B------:R-:W-:Y:S01]  /*4d60*/  IADD3 R8, P5, R8, R70, RZ ;  /* 0x0000004608087210 */ /* 0x000fe20007fbe0ff */
[--C-:B------:R-:W-:Y:S02]  /*4d70*/  IMAD.X R5, R7, 0x1, R61.reuse, P2 ;  /* 0x0000000107057824 */ /* 0x100fe400010e063d */
[C-C-:B------:R-:W-:Y:S02]  /*4d80*/  IMAD.X R7, R9.reuse, 0x1, R61.reuse, P3 ;  /* 0x0000000109077824 */ /* 0x140fe400018e063d */
[----:B------:R-:W-:Y:S01]  /*4d90*/  IMAD.X R9, R9, 0x1, R61, P5 ;  /* 0x0000000109097824 */ /* 0x000fe200028e063d */
[----:B------:R1:W-:Y:S04]  /*4da0*/  @P1 STG.E.U16 desc[UR50][R4.64], R29 ;  /* 0x0000001d04001986 */ /* 0x0003e8000c101532 */
[----:B------:R1:W-:Y:S04]  /*4db0*/  @P4 STG.E.U16 desc[UR50][R6.64], R30 ;  /* 0x0000001e06004986 */ /* 0x0003e8000c101532 */
[----:B------:R1:W-:Y:S02]  /*4dc0*/  @P0 STG.E.U16 desc[UR50][R8.64], R31 ;  /* 0x0000001f08000986 */ /* 0x0003e4000c101532 */
.L_x_94:
[----:B------:R-:W-:Y:S05]  /*4dd0*/  BSYNC B0 ;  /* 0x0000000000007941 */ /* 0x000fea0003800000 */
.L_x_32:
[----:B------:R-:W-:Y:S01]  /*4de0*/  IADD3 R16, P0, R16, UR36, RZ ;  /* 0x0000002410107c10 */ /* 0x000fe2000ff1e0ff */
[----:B------:R-:W-:Y:S01]  /*4df0*/  ULDC.64 UR4, c[0x0][0x650] ;  /* 0x0001940000047ab9 */ /* 0x000fe20000000a00 */
[----:B------:R-:W-:Y:S01]  /*4e00*/  PRMT R3, RZ, 0x7610, R3 ;  /* 0x00007610ff037816 */ /* 0x000fe20000000003 */
[----:B-1-3--:R-:W-:Y:S01]  /*4e10*/  IMAD.MOV.U32 R74, RZ, RZ, -0x1 ;  /* 0xffffffffff4a7424 */ /* 0x00afe200078e00ff */
[----:B------:R-:W-:Y:S01]  /*4e20*/  IADD3.X R17, R17, UR40, RZ, P0, !PT ;  /* 0x0000002811117c10 */ /* 0x000fe200087fe4ff */
[----:B------:R-:W-:Y:S01]  /*4e30*/  IMAD.MOV.U32 R73, RZ, RZ, -0x1 ;  /* 0xffffffffff497424 */ /* 0x000fe200078e00ff */
[----:B------:R-:W-:-:S04]  /*4e40*/  ISETP.GE.U32.AND P0, PT, R16, UR4, PT ;  /* 0x0000000410007c0c */ /* 0x000fc8000bf06070 */
[----:B------:R-:W-:-:S13]  /*4e50*/  ISETP.GE.U32.AND.EX P0, PT, R17, UR5, PT, P0 ;  /* 0x0000000511007c0c */ /* 0x000fda000bf06100 */
[----:B------:R-:W-:Y:S05]  /*4e60*/  @P0 BRA `(.L_x_95) ;  /* 0x0000000400500947 */ /* 0x000fea0003800000 */
[----:B------:R-:W1:Y:S01]  /*4e70*/  LDC.64 R10, c[0x0][0x628] ;  /* 0x00018a00ff0a7b82 */ /* 0x000e620000000a00 */
[----:B------:R-:W3:Y:S01]  /*4e80*/  S2R R20, SR_CTAID.X ;  /* 0x0000000000147919 */ /* 0x000ee20000002500 */
[----:B------:R-:W-:Y:S02]  /*4e90*/  IMAD.MOV.U32 R8, RZ, RZ, R16 ;  /* 0x000000ffff087224 */ /* 0x000fe400078e0010 */
[----:B------:R-:W-:Y:S01]  /*4ea0*/  IMAD.MOV.U32 R9, RZ, RZ, R17 ;  /* 0x000000ffff097224 */ /* 0x000fe200078e0011 */
[----:B------:R-:W0:Y:S03]  /*4eb0*/  S2R R21, SR_CTAID.Y ;  /* 0x0000000000157919 */ /* 0x000e260000002600 */
[----:B------:R-:W0:Y:S08]  /*4ec0*/  LDC R0, c[0x0][0x630] ;  /* 0x00018c00ff007b82 */ /* 0x000e300000000800 */
[----:B------:R-:W0:Y:S01]  /*4ed0*/  LDC.64 R14, c[0x0][0x620] ;  /* 0x00018800ff0e7b82 */ /* 0x000e220000000a00 */
[----:B-1----:R-:W-:-:S04]  /*4ee0*/  ISETP.NE.U32.AND P0, PT, R10, RZ, PT ;  /* 0x000000ff0a00720c */ /* 0x002fc80003f05070 */
[----:B------:R-:W-:-:S13]  /*4ef0*/  ISETP.NE.AND.EX P0, PT, R11, RZ, PT, P0 ;  /* 0x000000ff0b00720c */ /* 0x000fda0003f05300 */
[----:B0--3--:R-:W-:Y:S05]  /*4f00*/  @!P0 BRA `(.L_x_96) ;  /* 0x0000000000288947 */ /* 0x009fea0003800000 */
        /* <DEDUP_REMOVED lines=10> */
.L_x_96:
[----:B------:R-:W0:Y:S01]  /*4fb0*/  LDC.64 R28, c[0x0][0x640] ;  /* 0x00019000ff1c7b82 */ /* 0x000e220000000a00 */
[-CC-:B------:R-:W-:Y:S01]  /*4fc0*/  SHF.R.U64 R73, R8, R0.reuse, R9.reuse ;  /* 0x0000000008497219 */ /* 0x180fe20000001209 */
[----:B------:R-:W-:Y:S01]  /*4fd0*/  ULDC UR4, c[0x0][0x150] ;  /* 0x0000540000047ab9 */ /* 0x000fe20000000800 */
[----:B------:R-:W-:Y:S02]  /*4fe0*/  SHF.R.U32.HI R0, RZ, R0, R9 ;  /* 0x00000000ff007219 */ /* 0x000fe40000011609 */
[----:B------:R-:W-:Y:S02]  /*4ff0*/  IADD3 R3, P0, RZ, -R73, RZ ;  /* 0x80000049ff037210 */ /* 0x000fe40007f1e0ff */
[----:B------:R-:W-:Y:S01]  /*5000*/  I2FP.F32.U32 R7, R20 ;  /* 0x0000001400077245 */ /* 0x000fe20000201000 */
[----:B------:R-:W1:Y:S02]  /*5010*/  LDC R6, c[0x0][0x618] ;  /* 0x00018600ff067b82 */ /* 0x000e640000000800 */
[----:B------:R-:W-:-:S02]  /*5020*/  IMAD.X R5, RZ, RZ, ~R0, P0 ;  /* 0x000000ffff057224 */ /* 0x000fc400000e0e00 */
[----:B------:R-:W-:Y:S01]  /*5030*/  FMUL R7, R7, UR4 ;  /* 0x0000000407077c20 */ /* 0x000fe20008400000 */
[----:B------:R-:W-:Y:S01]  /*5040*/  ULDC UR4, c[0x0][0x154] ;  /* 0x0000550000047ab9 */ /* 0x000fe20000000800 */
[-C--:B------:R-:W-:Y:S02]  /*5050*/  IMAD R0, R5, R14.reuse, RZ ;  /* 0x0000000e05007224 */ /* 0x080fe400078e02ff */
[----:B------:R-:W3:Y:S01]  /*5060*/  LDC R8, c[0x0][0x608] ;  /* 0x00018200ff087b82 */ /* 0x000ee20000000800 */
[C---:B------:R-:W-:Y:S01]  /*5070*/  IMAD.WIDE.U32 R4, R3.reuse, R14, R16 ;  /* 0x0000000e03047225 */ /* 0x040fe200078e0010 */
[----:B------:R-:W2:Y:S03]  /*5080*/  F2I.U32.TRUNC.NTZ R7, R7 ;  /* 0x0000000700077305 */ /* 0x000ea6000020f000 */
[----:B------:R-:W-:Y:S01]  /*5090*/  IMAD R3, R3, R15, R0 ;  /* 0x0000000f03037224 */ /* 0x000fe200078e0200 */
[----:B------:R-:W-:-:S02]  /*50a0*/  I2FP.F32.U32 R0, R21 ;  /* 0x0000001500007245 */ /* 0x000fc40000201000 */
[----:B------:R-:W4:Y:S01]  /*50b0*/  LDC R26, c[0x0][0x658] ;  /* 0x00019600ff1a7b82 */ /* 0x000f220000000800 */
[----:B------:R-:W-:Y:S01]  /*50c0*/  IMAD.IADD R3, R5, 0x1, R3 ;  /* 0x0000000105037824 */ /* 0x000fe200078e0203 */
[----:B0-----:R-:W-:Y:S01]  /*50d0*/  ISETP.NE.U32.AND P0, PT, R28, RZ, PT ;  /* 0x000000ff1c00720c */ /* 0x001fe20003f05070 */
[----:B------:R-:W-:-:S03]  /*50e0*/  FMUL R0, R0, UR4 ;  /* 0x0000000400007c20 */ /* 0x000fc60008400000 */
[----:B------:R-:W-:Y:S01]  /*50f0*/  ISETP.NE.AND.EX P0, PT, R29, RZ, PT, P0 ;  /* 0x000000ff1d00720c */ /* 0x000fe20003f05300 */
[----:B------:R0:W0:Y:S01]  /*5100*/  F2I.U32.TRUNC.NTZ R14, R0 ;  /* 0x00000000000e7305 */ /* 0x000022000020f000 */
[----:B------:R-:W0:Y:S01]  /*5110*/  LDC R9, c[0x0][0x144] ;  /* 0x00005100ff097b82 */ /* 0x000e220000000800 */
[-C--:B-1----:R-:W-:Y:S01]  /*5120*/  SHF.R.U64 R10, R4, R6.reuse, R3 ;  /* 0x00000006040a7219 */ /* 0x082fe20000001203 */
[----:B--2---:R-:W-:Y:S01]  /*5130*/  IMAD.MOV R7, RZ, RZ, -R7 ;  /* 0x000000ffff077224 */ /* 0x004fe200078e0a07 */
[----:B------:R-:W-:-:S05]  /*5140*/  SHF.R.U32.HI R3, RZ, R6, R3 ;  /* 0x00000006ff037219 */ /* 0x000fca0000011603 */
[----:B------:R-:W1:Y:S01]  /*5150*/  LDC R24, c[0x0][0x148] ;  /* 0x00005200ff187b82 */ /* 0x000e620000000800 */
[-CC-:B---3--:R-:W-:Y:S02]  /*5160*/  SHF.R.U64 R12, R10, R8.reuse, R3.reuse ;  /* 0x000000080a0c7219 */ /* 0x188fe40000001203 */
[----:B------:R-:W-:-:S05]  /*5170*/  SHF.R.U32.HI R3, RZ, R8, R3 ;  /* 0x00000008ff037219 */ /* 0x000fca0000011603 */
[----:B------:R-:W2:Y:S01]  /*5180*/  LDC R15, c[0x0][0x600] ;  /* 0x00018000ff0f7b82 */ /* 0x000ea20000000800 */
[-CC-:B----4-:R-:W-:Y:S02]  /*5190*/  SHF.R.U64 R13, R12, R26.reuse, R3.reuse ;  /* 0x0000001a0c0d7219 */ /* 0x190fe40000001203 */
[----:B------:R-:W-:-:S03]  /*51a0*/  SHF.R.U32.HI R5, RZ, R26, R3 ;  /* 0x0000001aff057219 */ /* 0x000fc60000011603 */
[----:B------:R-:W-:Y:S02]  /*51b0*/  IMAD.MOV.U32 R4, RZ, RZ, R13 ;  /* 0x000000ffff047224 */ /* 0x000fe400078e000d */
[----:B------:R-:W3:Y:S01]  /*51c0*/  LDC R27, c[0x0][0x648] ;  /* 0x00019200ff1b7b82 */ /* 0x000ee20000000800 */
[----:B0-----:R-:W-:-:S07]  /*51d0*/  IMAD R25, R9, R7, R20 ;  /* 0x0000000709197224 */ /* 0x001fce00078e0214 */
[----:B------:R-:W0:Y:S08]  /*51e0*/  LDC R30, c[0x0][0x638] ;  /* 0x00018e00ff1e7b82 */ /* 0x000e300000000800 */
[----:B------:R-:W4:Y:S01]  /*51f0*/  LDC R31, c[0x0][0x610] ;  /* 0x00018400ff1f7b82 */ /* 0x000f220000000800 */
[----:B-1----:R-:W-:Y:S05]  /*5200*/  @!P0 BRA `(.L_x_97) ;  /* 0x0000000000288947 */ /* 0x002fea0003800000 */
[----:B------:R-:W1:Y:S02]  /*5210*/  LDC R0, c[0x0][0x64c] ;  /* 0x00019300ff007b82 */ /* 0x000e640000000800 */
[----:B-1----:R-:W-:-:S05]  /*5220*/  IADD3 R3, P0, R13, R0, RZ ;  /* 0x000000000d037210 */ /* 0x002fca0007f1e0ff */
        /* <DEDUP_REMOVED lines=8> */
.L_x_97:
[----:B------:R-:W-:Y:S01]  /*52b0*/  ISETP.NE.AND P0, PT, R2, 0x1, PT ;  /* 0x000000010200780c */ /* 0x000fe20003f05270 */
[----:B------:R-:W-:Y:S01]  /*52c0*/  IMAD.MOV R14, RZ, RZ, -R14 ;  /* 0x000000ffff0e7224 */ /* 0x000fe200078e0a0e */
[----:B---3--:R-:W-:Y:S01]  /*52d0*/  SHF.R.U64 R0, R4, R27, R5 ;  /* 0x0000001b04007219 */ /* 0x008fe20000001205 */
[----:B--2---:R-:W-:Y:S01]  /*52e0*/  VIADD R5, R15, 0xffffffff ;  /* 0xffffffff0f057836 */ /* 0x004fe20000000000 */
[----:B------:R-:W-:-:S03]  /*52f0*/  LOP3.LUT R3, R12, R67, RZ, 0xc0, !PT ;  /* 0x000000430c037212 */ /* 0x000fc600078ec0ff */
[----:B------:R-:W-:Y:S01]  /*5300*/  IMAD.MOV R4, RZ, RZ, -R0 ;  /* 0x000000ffff047224 */ /* 0x000fe200078e0a00 */
[----:B------:R-:W-:Y:S01]  /*5310*/  LOP3.LUT R10, R10, R5, RZ, 0xc0, !PT ;  /* 0x000000050a0a7212 */ /* 0x000fe200078ec0ff */
[----:B------:R-:W-:Y:S02]  /*5320*/  IMAD R0, R62, R0, R3 ;  /* 0x000000003e007224 */ /* 0x000fe400078e0203 */
[----:B0-----:R-:W-:Y:S02]  /*5330*/  IMAD R3, R4, R30, R13 ;  /* 0x0000001e04037224 */ /* 0x001fe400078e020d */
[----:B------:R-:W-:Y:S02]  /*5340*/  @P0 IMAD R25, R24, R14, R21 ;  /* 0x0000000e18190224 */ /* 0x000fe400078e0215 */
[----:B------:R-:W-:Y:S02]  /*5350*/  IMAD R5, R3, R15, R10 ;  /* 0x0000000f03057224 */ /* 0x000fe400078e020a */
[----:B----4-:R-:W-:-:S02]  /*5360*/  IMAD R0, R0, R31, R25 ;  /* 0x0000001f00007224 */ /* 0x010fc400078e0219 */
[----:B------:R-:W-:-:S03]  /*5370*/  IMAD.MOV.U32 R4, RZ, RZ, 0x1 ;  /* 0x00000001ff047424 */ /* 0x000fc600078e00ff */
[----:B------:R-:W-:Y:S02]  /*5380*/  SEL R74, R5, R0, !P0 ;  /* 0x00000000054a7207 */ /* 0x000fe40004000000 */
[----:B------:R-:W-:Y:S02]  /*5390*/  PRMT R3, R4, 0x7610, R3 ;  /* 0x0000761004037816 */ /* 0x000fe40000000003 */
[----:B------:R-:W-:-:S07]  /*53a0*/  SEL R0, R0, R5, !P0 ;  /* 0x0000000500007207 */ /* 0x000fce0004000000 */
.L_x_95:
[----:B------:R-:W-:Y:S01]  /*53b0*/  LOP3.LUT P0, RZ, R3, 0xff, RZ, 0xc0, !PT ;  /* 0x000000ff03ff7812 */ /* 0x000fe2000780c0ff */
[----:B------:R-:W-:-:S12]  /*53c0*/  IMAD.MOV.U32 R75, RZ, RZ, R0 ;  /* 0x000000ffff4b7224 */ /* 0x000fd800078e0000 */
[----:B------:R-:W-:Y:S05]  /*53d0*/  @P0 BRA `(.L_x_98) ;  /* 0xffffffc0005c0947 */ /* 0x000fea000383ffff */
[----:B------:R-:W-:Y:S05]  /*53e0*/  EXIT ;  /* 0x000000000000794d */ /* 0x000fea0003800000 */
.L_x_7:
        /* <DEDUP_REMOVED lines=26> */
.L_x_100:
[----:B------:R-:W0:Y:S01]  /*5590*/  LDC.64 R30, c[0x0][0x640] ;  /* 0x00019000ff1e7b82 */ /* 0x000e220000000a00 */
[-CC-:B------:R-:W-:Y:S01]  /*55a0*/  SHF.R.U64 R22, R14, R8.reuse, R15.reuse ;  /* 0x000000080e167219 */ /* 0x180fe2000000120f */
[----:B------:R-:W-:Y:S01]  /*55b0*/  IMAD.MOV.U32 R27, RZ, RZ, 0x1 ;  /* 0x00000001ff1b7424 */ /* 0x000fe200078e00ff */
[----:B------:R-:W-:Y:S02]  /*55c0*/  SHF.R.U32.HI R7, RZ, R8, R15 ;  /* 0x00000008ff077219 */ /* 0x000fe4000001160f */
[----:B------:R-:W-:-:S03]  /*55d0*/  IADD3 R13, P0, RZ, -R22, RZ ;  /* 0x80000016ff0d7210 */ /* 0x000fc60007f1e0ff */
[----:B------:R-:W1:Y:S02]  /*55e0*/  LDC R12, c[0x0][0x618] ;  /* 0x00018600ff0c7b82 */ /* 0x000e640000000800 */
[----:B------:R-:W-:Y:S02]  /*55f0*/  IMAD.X R7, RZ, RZ, ~R7, P0 ;  /* 0x000000ffff077224 */ /* 0x000fe400000e0e07 */
[----:B------:R-:W-:-:S04]  /*5600*/  IMAD.WIDE.U32 R10, R13, R24, R16 ;  /* 0x000000180d0a7225 */ /* 0x000fc800078e0010 */
[----:B------:R-:W2:Y:S01]  /*5610*/  LDC R14, c[0x0][0x608] ;  /* 0x00018200ff0e7b82 */ /* 0x000ea20000000800 */
[----:B------:R-:W-:-:S04]  /*5620*/  IMAD R8, R7, R24, RZ ;  /* 0x0000001807087224 */ /* 0x000fc800078e02ff */
[----:B------:R-:W-:-:S03]  /*5630*/  IMAD R7, R13, R25, R8 ;  /* 0x000000190d077224 */ /* 0x000fc600078e0208 */
[----:B------:R-:W3:Y:S01]  /*5640*/  LDC R28, c[0x0][0x658] ;  /* 0x00019600ff1c7b82 */ /* 0x000ee20000000800 */
[----:B------:R-:W-:Y:S01]  /*5650*/  IMAD.IADD R7, R11, 0x1, R7 ;  /* 0x000000010b077824 */ /* 0x000fe200078e0207 */
[----:B0-----:R-:W-:Y:S01]  /*5660*/  ISETP.NE.U32.AND P0, PT, R30, RZ, PT ;  /* 0x000000ff1e00720c */ /* 0x001fe20003f05070 */
[----:B------:R-:W-:-:S03]  /*5670*/  IMAD.MOV.U32 R11, RZ, RZ, -0x1 ;  /* 0xffffffffff0b7424 */ /* 0x000fc600078e00ff */
        /* <DEDUP_REMOVED lines=8> */
[-C--:B---3--:R-:W-:Y:S02]  /*5700*/  SHF.L.U32 R10, R11, R28.reuse, RZ ;  /* 0x0000001c0b0a7219 */ /* 0x088fe400000006ff */
[--C-:B------:R-:W-:Y:S02]  /*5710*/  SHF.R.U64 R26, R24, R28, R7.reuse ;  /* 0x0000001c181a7219 */ /* 0x100fe40000001207 */
[----:B------:R-:W-:Y:S02]  /*5720*/  LOP3.LUT R29, RZ, R10, RZ, 0x33, !PT ;  /* 0x0000000aff1d7212 */ /* 0x000fe400078e33ff */
[----:B------:R-:W-:Y:S01]  /*5730*/  SHF.R.U32.HI R11, RZ, R28, R7 ;  /* 0x0000001cff0b7219 */ /* 0x000fe20000011607 */
[----:B------:R-:W3:Y:S01]  /*5740*/  LDC R32, c[0x0][0x610] ;  /* 0x00018400ff207b82 */ /* 0x000ee20000000800 */
[----:B------:R-:W-:Y:S01]  /*5750*/  IMAD.MOV.U32 R10, RZ, RZ, R26 ;  /* 0x000000ffff0a7224 */ /* 0x000fe200078e001a */
[----:B------:R-:W-:Y:S06]  /*5760*/  @!P0 BRA `(.L_x_101) ;  /* 0x0000000000288947 */ /* 0x000fec0003800000 */
        /* <DEDUP_REMOVED lines=10> */
.L_x_101:
[----:B------:R-:W-:Y:S02]  /*5810*/  ISETP.NE.AND P0, PT, R2, 0x1, PT ;  /* 0x000000010200780c */ /* 0x000fe40003f05270 */
[----:B-1----:R-:W-:Y:S01]  /*5820*/  SHF.R.U64 R8, R10, R8, R11 ;  /* 0x000000080a087219 */ /* 0x002fe2000000120b */
[----:B0-----:R-:W-:Y:S01]  /*5830*/  VIADD R11, R21, 0xffffffff ;  /* 0xffffffff150b7836 */ /* 0x001fe20000000000 */
[----:B------:R-:W-:Y:S02]  /*5840*/  SHF.L.U32 R27, R27, R28, RZ ;  /* 0x0000001c1b1b7219 */ /* 0x000fe400000006ff */
[----:B------:R-:W-:Y:S01]  /*5850*/  LOP3.LUT R5, R24, R29, RZ, 0xc0, !PT ;  /* 0x0000001d18057212 */ /* 0x000fe200078ec0ff */
[----:B------:R-:W-:-:S04]  /*5860*/  IMAD.MOV R7, RZ, RZ, -R8 ;  /* 0x000000ffff077224 */ /* 0x000fc800078e0a08 */
[----:B------:R-:W-:Y:S02]  /*5870*/  IMAD R5, R27, R8, R5 ;  /* 0x000000081b057224 */ /* 0x000fe400078e0205 */
[----:B------:R-:W-:Y:S01]  /*5880*/  @P0 IMAD R6, R9, R23, R4 ;  /* 0x0000001709060224 */ /* 0x000fe200078e0204 */
[----:B------:R-:W-:Y:S01]  /*5890*/  LOP3.LUT R9, R20, R11, RZ, 0xc0, !PT ;  /* 0x0000000b14097212 */ /* 0x000fe200078ec0ff */
[----:B--2---:R-:W-:Y:S02]  /*58a0*/  IMAD R4, R7, R25, R26 ;  /* 0x0000001907047224 */ /* 0x004fe400078e021a */
[----:B---3--:R-:W-:Y:S02]  /*58b0*/  IMAD R6, R5, R32, R6 ;  /* 0x0000002005067224 */ /* 0x008fe400078e0206 */
[----:B------:R-:W-:Y:S02]  /*58c0*/  IMAD R5, R4, R21, R9 ;  /* 0x0000001504057224 */ /* 0x000fe400078e0209 */
[----:B------:R-:W-:-:S02]  /*58d0*/  IMAD.MOV.U32 R8, RZ, RZ, 0x1 ;  /* 0x00000001ff087424 */ /* 0x000fc400078e00ff */
[----:B------:R-:W-:Y:S01]  /*58e0*/  IMAD.MOV.U32 R7, RZ, RZ, R22 ;  /* 0x000000ffff077224 */ /* 0x000fe200078e0016 */
[----:B------:R-:W-:Y:S02]  /*58f0*/  SEL R21, R5, R6, !P0 ;  /* 0x0000000605157207 */ /* 0x000fe40004000000 */
[----:B------:R-:W-:-:S07]  /*5900*/  SEL R20, R6, R5, !P0 ;  /* 0x0000000506147207 */ /* 0x000fce0004000000 */
.L_x_99:
[----:B------:R-:W-:-:S08]  /*5910*/  NOP ;  /* 0x0000000000007918 */ /* 0x000fd00000000000 */
[----:B------:R-:W0:-:S00]  /*5920*/  USETMAXREG.DEALLOC.CTAPOOL 0x28 ;  /* 0x00000028000079c8 */ /* 0x000e0000080e0500 */
[----:B0-----:R-:W-:-:S13]  /*5930*/  ISETP.NE.AND P0, PT, R3, RZ, PT ;  /* 0x000000ff0300720c */ /* 0x001fda0003f05270 */
[----:B------:R-:W-:Y:S05]  /*5940*/  @P0 EXIT ;  /* 0x000000000000094d */ /* 0x000fea0003800000 */
[----:B------:R-:W-:Y:S01]  /*5950*/  LOP3.LUT P0, RZ, R8, 0xff, RZ, 0xc0, !PT ;  /* 0x000000ff08ff7812 */ /* 0x000fe2000780c0ff */
[----:B------:R-:W-:Y:S02]  /*5960*/  IMAD.MOV.U32 R3, RZ, RZ, 0x1 ;  /* 0x00000001ff037424 */ /* 0x000fe400078e00ff */
[----:B------:R-:W-:-:S10]  /*5970*/  IMAD.MOV.U32 R8, RZ, RZ, RZ ;  /* 0x000000ffff087224 */ /* 0x000fd400078e00ff */
[----:B------:R-:W-:Y:S05]  /*5980*/  @!P0 BRA `(.L_x_102) ;  /* 0x0000000c00288947 */ /* 0x000fea0003800000 */
[----:B------:R-:W0:Y:S01]  /*5990*/  LDC R3, c[0x0][0x28c] ;  /* 0x0000a300ff037b82 */ /* 0x000e220000000800 */
[----:B------:R-:W1:Y:S01]  /*59a0*/  S2R R13, SR_CgaCtaId ;  /* 0x00000000000d7919 */ /* 0x000e620000008800 */
[----:B------:R-:W-:Y:S01]  /*59b0*/  ULDC UR5, c[0x0][0x658] ;  /* 0x0001960000057ab9 */ /* 0x000fe20000000800 */
[----:B------:R-:W-:Y:S01]  /*59c0*/  UMOV UR6, 0xffffffff ;  /* 0xffffffff00067882 */ /* 0x000fe20000000000 */
[----:B------:R-:W-:Y:S01]  /*59d0*/  BSSY B0, `(.L_x_102) ;  /* 0x00000c5000007945 */ /* 0x000fe20003800000 */
[----:B------:R-:W-:Y:S01]  /*59e0*/  USHF.L.U32 UR6, UR6, UR5, URZ ;  /* 0x0000000506067299 */ /* 0x000fe2000800063f */
[----:B------:R-:W-:Y:S01]  /*59f0*/  IMAD.MOV.U32 R10, RZ, RZ, 0x1 ;  /* 0x00000001ff0a7424 */ /* 0x000fe200078e00ff */
[----:B------:R-:W-:Y:S01]  /*5a00*/  LOP3.LUT R9, R18, 0x2, RZ, 0xfc, !PT ;  /* 0x0000000212097812 */ /* 0x000fe200078efcff */
[----:B------:R-:W-:Y:S01]  /*5a10*/  IMAD.MOV.U32 R8, RZ, RZ, RZ ;  /* 0x000000ffff087224 */ /* 0x000fe200078e00ff */
[----:B------:R-:W-:Y:S01]  /*5a20*/  ULDC UR4, c[0x0][0x600] ;  /* 0x0001800000047ab9 */ /* 0x000fe20000000800 */
[----:B------:R-:W-:Y:S01]  /*5a30*/  UMOV UR7, 0x1 ;  /* 0x0000000100077882 */ /* 0x000fe20000000000 */
[----:B------:R-:W-:-:S02]  /*5a40*/  UIADD3 UR15, UR4, -0x1, URZ ;  /* 0xffffffff040f7890 */ /* 0x000fc4000fffe03f */
[----:B------:R-:W-:Y:S02]  /*5a50*/  USHF.L.U32 UR17, UR7, UR5, URZ ;  /* 0x0000000507117299 */ /* 0x000fe4000800063f */
[----:B------:R-:W-:Y:S01]  /*5a60*/  ULOP3.LUT UR16, URZ, UR6, URZ, 0x33, !UPT ;  /* 0x000000063f107292 */ /* 0x000fe2000f8e333f */
[----:B------:R-:W-:Y:S01]  /*5a70*/  ULDC.64 UR20, c[0x0][0x198] ;  /* 0x0000660000147ab9 */ /* 0x000fe20000000a00 */
[----:B0-----:R-:W-:-:S05]  /*5a80*/  VIADD R3, R3, 0x1f ;  /* 0x0000001f03037836 */ /* 0x001fca0000000000 */
[----:B------:R-:W-:-:S04]  /*5a90*/  SHF.R.S32.HI R4, RZ, 0x1f, R3 ;  /* 0x0000001fff047819 */ /* 0x000fc80000011403 */
[----:B------:R-:W-:Y:S01]  /*5aa0*/  LEA.HI R4, R4, R3, RZ, 0x5 ;  /* 0x0000000304047211 */ /* 0x000fe200078f28ff */
[C---:B-1----:R-:W-:Y:S02]  /*5ab0*/  IMAD.SHL.U32 R12, R13.reuse, 0x8, RZ ;  /* 0x000000080d0c7824 */ /* 0x042fe400078e00ff */
[----:B------:R-:W-:Y:S01]  /*5ac0*/  IMAD.SHL.U32 R13, R13, 0x100, RZ ;  /* 0x000001000d0d7824 */ /* 0x000fe200078e00ff */
[----:B------:R-:W-:Y:S01]  /*5ad0*/  SHF.R.S32.HI R11, RZ, 0x5, R4 ;  /* 0x00000005ff0b7819 */ /* 0x000fe20000011404 */
[----:B------:R-:W-:Y:S01]  /*5ae0*/  IMAD.MOV.U32 R3, RZ, RZ, 0x1 ;  /* 0x00000001ff037424 */ /* 0x000fe200078e00ff */
[----:B------:R-:W-:Y:S02]  /*5af0*/  LOP3.LUT R12, R12, 0x8, RZ, 0xc0, !PT ;  /* 0x000000080c0c7812 */ /* 0x000fe400078ec0ff */
[----:B------:R-:W-:Y:S01]  /*5b00*/  LOP3.LUT R13, R13, 0x100, RZ, 0xc0, !PT ;  /* 0x000001000d0d7812 */ /* 0x000fe200078ec0ff */
[----:B------:R-:W-:-:S07]  /*5b10*/  VIADD R19, R11, 0x1 ;  /* 0x000000010b137836 */ /* 0x000fce0000000000 */
.L_x_113:
[----:B------:R-:W-:-:S03]  /*5b20*/  UMOV UR4, 0xffffffff ;  /* 0xffffffff00047882 */ /* 0x000fc60000000000 */
[----:B------:R-:W-:Y:S05]  /*5b30*/  BRA.DIV UR4, `(.L_x_103) ;  /* 0x0000000e04f07947 */ /* 0x000fea000b800000 */
[----:B------:R-:W-:-:S13]  /*5b40*/  ELECT P6, URZ, PT ;  /* 0x00000000003f782f */ /* 0x000fda00038c0000 */
.L_x_126:
[----:B------:R-:W0:Y:S01]  /*5b50*/  LDC R4, c[0x0][0x28c] ;  /* 0x0000a300ff047b82 */ /* 0x000e220000000800 */
[----:B------:R-:W-:Y:S01]  /*5b60*/  BSSY B1, `(.L_x_104) ;  /* 0x0000038000017945 */ /* 0x000fe20003800000 */
[----:B0-----:R-:W-:-:S13]  /*5b70*/  ISETP.LT.OR P6, PT, R4, 0x1, !P6 ;  /* 0x000000010400780c */ /* 0x001fda00077c1670 */
[----:B------:R-:W-:Y:S05]  /*5b80*/  @P6 BRA `(.L_x_105) ;  /* 0x0000000000d46947 */ /* 0x000fea0003800000 */
[----:B------:R-:W-:Y:S02]  /*5b90*/  IMAD R21, R21, 0x10, R12 ;  /* 0x0000001015157824 */ /* 0x000fe400078e020c */
[----:B------:R-:W-:Y:S02]  /*5ba0*/  IMAD.SHL.U32 R20, R20, 0x200, RZ ;  /* 0x0000020014147824 */ /* 0x000fe400078e00ff */
[----:B------:R-:W-:Y:S02]  /*5bb0*/  IMAD.MOV.U32 R22, RZ, RZ, RZ ;  /* 0x000000ffff167224 */ /* 0x000fe400078e00ff */
[----:B------:R-:W-:Y:S02]  /*5bc0*/  IMAD.MOV.U32 R4, RZ, RZ, R19 ;  /* 0x000000ffff047224 */ /* 0x000fe400078e0013 */
[----:B------:R-:W-:Y:S02]  /*5bd0*/  IMAD.MOV.U32 R5, RZ, RZ, R3 ;  /* 0x000000ffff057224 */ /* 0x000fe400078e0003 */
[----:B------:R-:W-:-:S07]  /*5be0*/  IMAD.MOV.U32 R6, RZ, RZ, R8 ;  /* 0x000000ffff067224 */ /* 0x000fce00078e0008 */
.L_x_108:
[----:B------:R-:W0:Y:S01]  /*5bf0*/  S2R R15, SR_CgaCtaId ;  /* 0x00000000000f7919 */ /* 0x000e220000008800 */
[----:B------:R-:W-:Y:S02]  /*5c00*/  MOV R14, 0x400 ;  /* 0x00000400000e7802 */ /* 0x000fe40000000f00 */
[----:B------:R-:W-:Y:S02]  /*5c10*/  ISETP.NE.AND P1, PT, R0, RZ, PT ;  /* 0x000000ff0000720c */ /* 0x000fe40003f25270 */
[----:B0-----:R-:W-:Y:S02]  /*5c20*/  LEA R25, R15, R14, 0x18 ;  /* 0x0000000e0f197211 */ /* 0x001fe400078ec0ff */
[----:B------:R-:W-:-:S09]  /*5c30*/  SHF.L.U32 R14, R5, 0x1f, RZ ;  /* 0x0000001f050e7819 */ /* 0x000fd200000006ff */
[----:B------:R-:W0:Y:S01]  /*5c40*/  @!P1 LDC R15, c[0x0][0x500] ;  /* 0x00014000ff0f9b82 */ /* 0x000e220000000800 */
[----:B------:R-:W-:-:S04]  /*5c50*/  IMAD R23, R6, 0x8, R25 ;  /* 0x0000000806177824 */ /* 0x000fc800078e0219 */
[----:B------:R-:W1:Y:S02]  /*5c60*/  SYNCS.PHASECHK.TRANS64.TRYWAIT P0, [R23+URZ+0x30], R14 ;  /* 0x0000300e170075a7 */ /* 0x000e64000800017f */
[----:B-1----:R-:W-:Y:S05]  /*5c70*/  @!P0 BRA `(.L_x_106) ;  /* 0x0000000c00c08947 */ /* 0x002fea0003800000 */
.L_x_127:
[----:B-1----:R-:W-:Y:S01]  /*5c80*/  PRMT R14, R9, 0x9910, RZ ;  /* 0x00009910090e7816 */ /* 0x002fe200000000ff */
[----:B0-----:R0:W-:Y:S03]  /*5c90*/  @!P1 SYNCS.ARRIVE.TRANS64 RZ, [R23+URZ], R15 ;  /* 0x0000000f17ff99a7 */ /* 0x0011e6000800003f */
[----:B------:R-:W-:-:S13]  /*5ca0*/  ISETP.NE.AND P0, PT, R14, 0x2, PT ;  /* 0x000000020e00780c */ /* 0x000fda0003f05270 */
[----:B0-----:R-:W-:Y:S05]  /*5cb0*/  @P0 BRA `(.L_x_107) ;  /* 0x0000000000040947 */ /* 0x001fea0003800000 */
[----:B------:R-:W-:Y:S01]  /*5cc0*/  BPT.TRAP 0x1 ;  /* 0x000000040000795c */ /* 0x000fe20000300000 */
.L_x_107:
[C---:B------:R-:W-:Y:S01]  /*5cd0*/  IMAD R14, R6.reuse, 0x200, R13 ;  /* 0x00000200060e7824 */ /* 0x040fe200078e020d */
[----:B------:R-:W-:Y:S01]  /*5ce0*/  R2UR UR9, R23 ;  /* 0x00000000170972ca */ /* 0x000fe200000e0000 */
[--C-:B------:R-:W-:Y:S01]  /*5cf0*/  IMAD R15, R6, 0x8000, R25.reuse ;  /* 0x00008000060f7824 */ /* 0x100fe200078e0219 */
[----:B------:R-:W-:Y:S01]  /*5d00*/  UIADD3 UR4, UP0, UR20, 0xf0, URZ ;  /* 0x000000f014047890 */ /* 0x000fe2000ff1e03f */
[----:B------:R-:W-:Y:S01]  /*5d10*/  IMAD R14, R14, 0x2, R25 ;  /* 0x000000020e0e7824 */ /* 0x000fe200078e0219 */
[----:B------:R-:W-:Y:S01]  /*5d20*/  R2UR UR11, R20 ;  /* 0x00000000140b72ca */ /* 0x000fe200000e0000 */
[----:B------:R-:W-:Y:S01]  /*5d30*/  VIADD R4, R4, 0xffffffff ;  /* 0xffffffff04047836 */ /* 0x000fe20000000000 */
[----:B------:R-:W-:Y:S01]  /*5d40*/  R2UR UR5, R15 ;  /* 0x000000000f0572ca */ /* 0x000fe200000e0000 */
[----:B------:R-:W-:Y:S01]  /*5d50*/  UIADD3 UR22, UP1, UR20, 0x1f0, URZ ;  /* 0x000001f014167890 */ /* 0x000fe2000ff3e03f */
[----:B------:R-:W-:Y:S01]  /*5d60*/  R2UR UR8, R14 ;  /* 0x000000000e0872ca */ /* 0x000fe200000e0000 */
[----:B------:R-:W-:Y:S01]  /*5d70*/  VIADD R6, R6, 0x1 ;  /* 0x0000000106067836 */ /* 0x000fe20000000000 */
[----:B------:R-:W-:Y:S01]  /*5d80*/  R2UR UR10, R22 ;  /* 0x00000000160a72ca */ /* 0x000fe200000e0000 */
[----:B------:R-:W-:Y:S01]  /*5d90*/  UIADD3.X UR23, URZ, UR21, URZ, UP1, !UPT ;  /* 0x000000153f177290 */ /* 0x000fe20008ffe43f */
[----:B------:R-:W-:Y:S01]  /*5da0*/  R2UR UR12, R7 ;  /* 0x00000000070c72ca */ /* 0x000fe200000e0000 */
[----:B------:R-:W-:Y:S01]  /*5db0*/  UMOV UR6, 0x0 ;  /* 0x0000000000067882 */ /* 0x000fe20000000000 */
[----:B------:R-:W-:Y:S01]  /*5dc0*/  R2UR UR18, R21 ;  /* 0x00000000151272ca */ /* 0x000fe200000e0000 */
[----:B------:R-:W-:Y:S01]  /*5dd0*/  UMOV UR7, 0x10000000 ;  /* 0x1000000000077882 */ /* 0x000fe20000000000 */
[----:B------:R-:W-:Y:S01]  /*5de0*/  ISETP.GT.AND P1, PT, R4, 0x1, PT ;  /* 0x000000010400780c */ /* 0x000fe20003f24270 */
[----:B------:R-:W-:Y:S01]  /*5df0*/  UMOV UR19, 0x30000 ;  /* 0x0003000000137882 */ /* 0x000fe20000000000 */
[----:B------:R-:W-:Y:S01]  /*5e00*/  ISETP.NE.AND P0, PT, R6, 0x6, PT ;  /* 0x000000060600780c */ /* 0x000fe20003f05270 */
[----:B------:R-:W-:Y:S01]  /*5e10*/  UIADD3 UR13, UR5, 0x180, URZ ;  /* 0x00000180050d7890 */ /* 0x000fe2000fffe03f */
[----:B------:R-:W-:Y:S01]  /*5e20*/  VIADD R22, R22, 0x20 ;  /* 0x0000002016167836 */ /* 0x000fe20000000000 */
[----:B------:R-:W-:Y:S01]  /*5e30*/  UIADD3.X UR5, URZ, UR21, URZ, UP0, !UPT ;  /* 0x000000153f057290 */ /* 0x000fe200087fe43f */
[----:B------:R-:W-:Y:S01]  /*5e40*/  SEL R14, RZ, 0x1, P0 ;  /* 0x00000001ff0e7807 */ /* 0x000fe20000000000 */
[----:B------:R-:W-:Y:S01]  /*5e50*/  UIADD3 UR14, UR8, 0x30180, URZ ;  /* 0x00030180080e7890 */ /* 0x000fe2000fffe03f */
[----:B------:R-:W-:-:S02]  /*5e60*/  SEL R6, R6, RZ, P0 ;  /* 0x000000ff06067207 */ /* 0x000fc40000000000 */
[----:B------:R-:W-:Y:S01]  /*5e70*/  UMOV UR8, UR13 ;  /* 0x0000000d00087c82 */ /* 0x000fe20008000000 */
[----:B------:R-:W-:-:S03]  /*5e80*/  LOP3.LUT R5, R5, R14, RZ, 0x3c, !PT ;  /* 0x0000000e05057212 */ /* 0x000fc600078e3cff */
[----:B------:R0:W-:Y:S02]  /*5e90*/  UTMALDG.3D [UR8], [UR4], desc[UR6] ;  /* 0x00000608040075b4 */ /* 0x0001e40008011000 */
[----:B0-----:R-:W-:Y:S01]  /*5ea0*/  UMOV UR8, UR14 ;  /* 0x0000000e00087c82 */ /* 0x001fe20008000000 */
[----:B------:R-:W-:Y:S02]  /*5eb0*/  UMOV UR11, UR18 ;  /* 0x00000012000b7c82 */ /* 0x000fe40008000000 */
[----:B------:R0:W-:Y:S02]  /*5ec0*/  UTMALDG.3D.MULTICAST [UR8], [UR22], UR19, desc[UR6] ;  /* 0x00000608160073b4 */ /* 0x0001e40008011813 */
[----:B0-----:R-:W-:Y:S05]  /*5ed0*/  @P1 BRA `(.L_x_108) ;  /* 0xfffffffc00441947 */ /* 0x001fea000383ffff */
.L_x_105:
[----:B------:R-:W-:Y:S05]  /*5ee0*/  BSYNC B1 ;  /* 0x0000000000017941 */ /* 0x000fea0003800000 */
.L_x_104:
[----:B------:R-:W-:Y:S01]  /*5ef0*/  LOP3.LUT P1, RZ, R10, 0xff, RZ, 0xc0, !PT ;  /* 0x000000ff0aff7812 */ /* 0x000fe2000782c0ff */
[C---:B------:R-:W-:Y:S01]  /*5f00*/  IMAD.IADD R7, R11.reuse, 0x1, R8 ;  /* 0x000000010b077824 */ /* 0x040fe200078e0208 */
[----:B------:R-:W-:Y:S01]  /*5f10*/  ULDC.64 UR4, c[0x0][0x650] ;  /* 0x0001940000047ab9 */ /* 0x000fe20000000a00 */
[----:B------:R-:W-:Y:S01]  /*5f20*/  ISETP.GE.U32.AND P2, PT, R11, 0x6, PT ;  /* 0x000000060b00780c */ /* 0x000fe20003f46070 */
[----:B------:R-:W-:Y:S01]  /*5f30*/  BSSY B1, `(.L_x_109) ;  /* 0x000006c000017945 */ /* 0x000fe20003800000 */
[----:B------:R-:W-:Y:S01]  /*5f40*/  IMAD.MOV.U32 R20, RZ, RZ, -0x1 ;  /* 0xffffffffff147424 */ /* 0x000fe200078e00ff */
[----:B------:R-:W-:Y:S01]  /*5f50*/  ISETP.GT.U32.AND P0, PT, R7, 0x5, PT ;  /* 0x000000050700780c */ /* 0x000fe20003f04070 */
[----:B------:R-:W-:Y:S01]  /*5f60*/  IMAD.MOV.U32 R21, RZ, RZ, -0x1 ;  /* 0xffffffffff157424 */ /* 0x000fe200078e00ff */
[----:B------:R-:W-:Y:S02]  /*5f70*/  PRMT R10, RZ, 0x7610, R10 ;  /* 0x00007610ff0a7816 */ /* 0x000fe4000000000a */
[----:B------:R-:W-:-:S03]  /*5f80*/  ISETP.LT.U32.AND P0, PT, R11, 0x6, P0 ;  /* 0x000000060b00780c */ /* 0x000fc60000701070 */
[----:B------:R-:W0:Y:S01]  /*5f90*/  @P1 S2R R5, SR_CgaCtaId ;  /* 0x0000000000051919 */ /* 0x000e220000008800 */
[----:B------:R-:W-:-:S04]  /*5fa0*/  @P1 MOV R4, 0x400 ;  /* 0x0000040000041802 */ /* 0x000fc80000000f00 */
[----:B0-----:R-:W-:Y:S01]  /*5fb0*/  @P1 LEA R6, R5, R4, 0x18 ;  /* 0x0000000405061211 */ /* 0x001fe200078ec0ff */
[----:B------:R-:W-:Y:S01]  /*5fc0*/  IMAD.WIDE.U32 R4, R7, -0x55555555, RZ ;  /* 0xaaaaaaab07047825 */ /* 0x000fe200078e00ff */
[----:B------:R-:W-:Y:S02]  /*5fd0*/  SEL R4, RZ, 0x1, !P0 ;  /* 0x00000001ff047807 */ /* 0x000fe40004000000 */
[----:B------:R0:W-:Y:S01]  /*5fe0*/  @P1 SYNCS.ARRIVE.TRANS64.A1T0 RZ, [R6+URZ+0x78], RZ ;  /* 0x000078ff06ff19a7 */ /* 0x0001e2000810003f */
[----:B------:R-:W-:Y:S02]  /*5ff0*/  IADD3 R16, P1, R16, UR36, RZ ;  /* 0x0000002410107c10 */ /* 0x000fe4000ff3e0ff */
[----:B------:R-:W-:Y:S02]  /*6000*/  LOP3.LUT R3, R3, R4, RZ, 0x3c, !PT ;  /* 0x0000000403037212 */ /* 0x000fe400078e3cff */
[----:B------:R-:W-:Y:S02]  /*6010*/  IADD3.X R17, R17, UR40, RZ, P1, !PT ;  /* 0x0000002811117c10 */ /* 0x000fe40008ffe4ff */
[----:B------:R-:W-:-:S02]  /*6020*/  ISETP.GE.U32.AND P0, PT, R16, UR4, PT ;  /* 0x0000000410007c0c */ /* 0x000fc4000bf06070 */
[----:B0-----:R-:W-:Y:S02]  /*6030*/  SHF.R.U32.HI R6, RZ, 0x2, R5 ;  /* 0x00000002ff067819 */ /* 0x001fe40000011605 */
[----:B------:R-:W-:Y:S02]  /*6040*/  ISETP.GE.U32.AND.EX P0, PT, R17, UR5, PT, P0 ;  /* 0x0000000511007c0c */ /* 0x000fe4000bf06100 */
[----:B------:R-:W-:Y:S01]  /*6050*/  @P2 LOP3.LUT R3, R3, 0x1, R6, 0x78, !PT ;  /* 0x0000000103032812 */ /* 0x000fe200078e7806 */
[----:B------:R-:W-:Y:S01]  /*6060*/  IMAD R8, R6, -0x6, R7 ;  /* 0xfffffffa06087824 */ /* 0x000fe200078e0207 */
[----:B------:R-:W-:Y:S01]  /*6070*/  PRMT R4, RZ, 0x7610, R4 ;  /* 0x00007610ff047816 */ /* 0x000fe20000000004 */
[----:B------:R-:W-:-:S08]  /*6080*/  IMAD.MOV.U32 R7, RZ, RZ, -0x1 ;  /* 0xffffffffff077424 */ /* 0x000fd000078e00ff */
[----:B------:R-:W-:Y:S05]  /*6090*/  @P0 BRA `(.L_x_110) ;  /* 0x0000000400540947 */ /* 0x000fea0003800000 */
[----:B------:R-:W0:Y:S01]  /*60a0*/  S2R R15, SR_CTAID.X ;  /* 0x00000000000f7919 */ /* 0x000e220000002500 */
[----:B------:R-:W-:Y:S01]  /*60b0*/  ULDC.64 UR4, c[0x0][0x628] ;  /* 0x00018a0000047ab9 */ /* 0x000fe20000000a00 */
[----:B------:R-:W-:Y:S01]  /*60c0*/  ULDC UR7, c[0x0][0x630] ;  /* 0x00018c0000077ab9 */ /* 0x000fe20000000800 */
[----:B------:R-:W-:Y:S01]  /*60d0*/  ISETP.NE.U32.AND P0, PT, RZ, UR4, PT ;  /* 0x00000004ff007c0c */ /* 0x000fe2000bf05070 */
[----:B------:R-:W1:Y:S01]  /*60e0*/  S2R R20, SR_CTAID.Y ;  /* 0x0000000000147919 */ /* 0x000e620000002600 */
[----:B------:R-:W-:Y:S01]  /*60f0*/  ULDC UR8, c[0x0][0x150] ;  /* 0x0000540000087ab9 */ /* 0x000fe20000000800 */
[----:B------:R-:W-:Y:S01]  /*6100*/  IMAD.MOV.U32 R4, RZ, RZ, R16 ;  /* 0x000000ffff047224 */ /* 0x000fe200078e0010 */
[----:B------:R-:W-:Y:S01]  /*6110*/  ISETP.NE.AND.EX P0, PT, RZ, UR5, PT, P0 ;  /* 0x00000005ff007c0c */ /* 0x000fe2000bf05300 */
[----:B------:R-:W-:Y:S01]  /*6120*/  IMAD.MOV.U32 R5, RZ, RZ, R17 ;  /* 0x000000ffff057224 */ /* 0x000fe200078e0011 */
[----:B0-----:R-:W-:-:S11]  /*6130*/  I2FP.F32.U32 R22, R15 ;  /* 0x0000000f00167245 */ /* 0x001fd60000201000 */
[----:B------:R-:W-:Y:S05]  /*6140*/  @!P0 BRA `(.L_x_111) ;  /* 0x0000000000288947 */ /* 0x000fea0003800000 */
[----:B------:R-:W-:Y:S02]  /*6150*/  ULDC UR6, c[0x0][0x634] ;  /* 0x00018d0000067ab9 */ /* 0x000fe40000000800 */
[----:B------:R-:W-:-:S05]  /*6160*/  IADD3 R5, P0, R16, UR6, RZ ;  /* 0x0000000610057c10 */ /* 0x000fca000ff1e0ff */
[----:B------:R-:W-:-:S04]  /*6170*/  IMAD.X R21, RZ, RZ, R17, P0 ;  /* 0x000000ffff157224 */ /* 0x000fc800000e0611 */
[----:B------:R-:W-:-:S04]  /*6180*/  IMAD.WIDE.U32 R6, R21, UR4, RZ ;  /* 0x0000000415067c25 */ /* 0x000fc8000f8e00ff */
[----:B------:R-:W-:-:S04]  /*6190*/  IMAD.WIDE.U32 R6, P0, R5, UR5, R6 ;  /* 0x0000000505067c25 */ /* 0x000fc8000f800006 */
[----:B------:R-:W-:-:S04]  /*61a0*/  IMAD.WIDE.U32 R4, R5, UR4, RZ ;  /* 0x0000000405047c25 */ /* 0x000fc8000f8e00ff */
[----:B------:R-:W-:Y:S01]  /*61b0*/  IMAD.MOV.U32 R4, RZ, RZ, R7 ;  /* 0x000000ffff047224 */ /* 0x000fe200078e0007 */
[----:B------:R-:W-:Y:S01]  /*61c0*/  IADD3 RZ, P1, R5, R6, RZ ;  /* 0x0000000605ff7210 */ /* 0x000fe20007f3e0ff */
[----:B------:R-:W-:-:S04]  /*61d0*/  IMAD.X R5, RZ, RZ, RZ, P0 ;  /* 0x000000ffff057224 */ /* 0x000fc800000e06ff */
[----:B------:R-:W-:-:S08]  /*61e0*/  IMAD.WIDE.U32.X R4, R21, UR5, R4, P1 ;  /* 0x0000000515047c25 */ /* 0x000fd000088e0404 */
.L_x_111:
[--C-:B------:R-:W-:Y:S01]  /*61f0*/  SHF.R.U64 R14, R4, UR7, R5.reuse ;  /* 0x00000007040e7c19 */ /* 0x100fe20008001205 */
[----:B------:R-:W-:Y:S01]  /*6200*/  FMUL R22, R22, UR8 ;  /* 0x0000000816167c20 */ /* 0x000fe20008400000 */
[----:B------:R-:W-:Y:S01]  /*6210*/  SHF.R.U32.HI R4, RZ, UR7, R5 ;  /* 0x00000007ff047c19 */ /* 0x000fe20008011605 */
[----:B------:R-:W0:Y:S01]  /*6220*/  LDC R6, c[0x0][0x144] ;  /* 0x00005100ff067b82 */ /* 0x000e220000000800 */
[----:B------:R-:W-:Y:S01]  /*6230*/  IADD3 R5, P0, RZ, -R14, RZ ;  /* 0x8000000eff057210 */ /* 0x000fe20007f1e0ff */
[----:B------:R-:W-:Y:S01]  /*6240*/  ULDC UR6, c[0x0][0x154] ;  /* 0x0000550000067ab9 */ /* 0x000fe20000000800 */
[----:B-1----:R-:W-:Y:S01]  /*6250*/  I2FP.F32.U32 R7, R20 ;  /* 0x0000001400077245 */ /* 0x002fe20000201000 */
[----:B------:R-:W1:Y:S01]  /*6260*/  F2I.U32.TRUNC.NTZ R22, R22 ;  /* 0x0000001600167305 */ /* 0x000e62000020f000 */
[----:B------:R-:W-:Y:S01]  /*6270*/  ULDC.64 UR4, c[0x0][0x620] ;  /* 0x0001880000047ab9 */ /* 0x000fe20000000a00 */
[----:B------:R-:W-:Y:S01]  /*6280*/  IMAD.X R4, RZ, RZ, ~R4, P0 ;  /* 0x000000ffff047224 */ /* 0x000fe200000e0e04 */
[----:B------:R-:W-:Y:S01]  /*6290*/  ISETP.NE.AND P2, PT, R2, 0x1, PT ;  /* 0x000000010200780c */ /* 0x000fe20003f45270 */
[----:B------:R-:W-:Y:S01]  /*62a0*/  FMUL R23, R7, UR6 ;  /* 0x0000000607177c20 */ /* 0x000fe20008400000 */
[----:B------:R-:W2:Y:S01]  /*62b0*/  LDC R25, c[0x0][0x148] ;  /* 0x00005200ff197b82 */ /* 0x000ea20000000800 */
[----:B------:R-:W-:Y:S01]  /*62c0*/  IMAD R4, R4, UR4, RZ ;  /* 0x0000000404047c24 */ /* 0x000fe2000f8e02ff */
[----:B------:R-:W-:-:S02]  /*62d0*/  ULDC.64 UR6, c[0x0][0x640] ;  /* 0x0001900000067ab9 */ /* 0x000fc40000000a00 */
[----:B------:R-:W-:Y:S01]  /*62e0*/  ISETP.NE.U32.AND P0, PT, RZ, UR6, PT ;  /* 0x00000006ff007c0c */ /* 0x000fe2000bf05070 */
[----:B------:R-:W3:Y:S01]  /*62f0*/  F2I.U32.TRUNC.NTZ R23, R23 ;  /* 0x0000001700177305 */ /* 0x000ee2000020f000 */
[C---:B------:R-:W-:Y:S02]  /*6300*/  IMAD R7, R5.reuse, UR5, R4 ;  /* 0x0000000505077c24 */ /* 0x040fe4000f8e0204 */
[----:B------:R-:W-:Y:S01]  /*6310*/  IMAD.WIDE.U32 R4, R5, UR4, R16 ;  /* 0x0000000405047c25 */ /* 0x000fe2000f8e0010 */
[----:B------:R-:W-:Y:S01]  /*6320*/  ULDC UR4, c[0x0][0x618] ;  /* 0x0001860000047ab9 */ /* 0x000fe20000000800 */
[----:B------:R-:W-:Y:S02]  /*6330*/  ISETP.NE.AND.EX P0, PT, RZ, UR7, PT, P0 ;  /* 0x00000007ff007c0c */ /* 0x000fe4000bf05300 */
[----:B------:R-:W-:Y:S02]  /*6340*/  IMAD.IADD R5, R5, 0x1, R7 ;  /* 0x0000000105057824 */ /* 0x000fe400078e0207 */
[----:B-1----:R-:W-:-:S03]  /*6350*/  IMAD.MOV R22, RZ, RZ, -R22 ;  /* 0x000000ffff167224 */ /* 0x002fc600078e0a16 */
[----:B------:R-:W-:Y:S01]  /*6360*/  SHF.R.U64 R21, R4, UR4, R5 ;  /* 0x0000000404157c19 */ /* 0x000fe20008001205 */
[----:B0-----:R-:W-:Y:S01]  /*6370*/  IMAD R15, R6, R22, R15 ;  /* 0x00000016060f7224 */ /* 0x001fe200078e020f */
[----:B------:R-:W-:Y:S01]  /*6380*/  SHF.R.U32.HI R4, RZ, UR4, R5 ;  /* 0x00000004ff047c19 */ /* 0x000fe20008011605 */
[----:B------:R-:W-:Y:S01]  /*6390*/  ULDC UR4, c[0x0][0x608] ;  /* 0x0001820000047ab9 */ /* 0x000fe20000000800 */
[----:B---3--:R-:W-:Y:S02]  /*63a0*/  IMAD.MOV R6, RZ, RZ, -R23 ;  /* 0x000000ffff067224 */ /* 0x008fe400078e0a17 */
[--C-:B------:R-:W-:Y:S02]  /*63b0*/  SHF.R.U64 R22, R21, UR4, R4.reuse ;  /* 0x0000000415167c19 */ /* 0x100fe40008001204 */
[----:B------:R-:W-:Y:S01]  /*63c0*/  SHF.R.U32.HI R5, RZ, UR4, R4 ;  /* 0x00000004ff057c19 */ /* 0x000fe20008011604 */
[----:B------:R-:W-:Y:S01]  /*63d0*/  ULDC UR4, c[0x0][0x658] ;  /* 0x0001960000047ab9 */ /* 0x000fe20000000800 */
[----:B--2---:R-:W-:-:S02]  /*63e0*/  @P2 IMAD R15, R25, R6, R20 ;  /* 0x00000006190f2224 */ /* 0x004fc400078e0214 */
[--C-:B------:R-:W-:Y:S02]  /*63f0*/  SHF.R.U64 R20, R22, UR4, R5.reuse ;  /* 0x0000000416147c19 */ /* 0x100fe40008001205 */
[----:B------:R-:W-:-:S03]  /*6400*/  SHF.R.U32.HI R23, RZ, UR4, R5 ;  /* 0x00000004ff177c19 */ /* 0x000fc60008011605 */
[----:B------:R-:W-:Y:S02]  /*6410*/  IMAD.MOV.U32 R6, RZ, RZ, R20 ;  /* 0x000000ffff067224 */ /* 0x000fe400078e0014 */
[----:B------:R-:W-:Y:S01]  /*6420*/  IMAD.MOV.U32 R5, RZ, RZ, R23 ;  /* 0x000000ffff057224 */ /* 0x000fe200078e0017 */
[----:B------:R-:W-:Y:S06]  /*6430*/  @!P0 BRA `(.L_x_112) ;  /* 0x00000000002c8947 */ /* 0x000fec0003800000 */
        /* <DEDUP_REMOVED lines=9> */
[----:B------:R-:W-:-:S04]  /*64d0*/  IMAD.WIDE.U32.X R4, R23, UR7, R4, P1 ;  /* 0x0000000717047c25 */ /* 0x000fc800088e0404 */
[----:B------:R-:W-:-:S07]  /*64e0*/  IMAD.MOV.U32 R6, RZ, RZ, R4 ;  /* 0x000000ffff067224 */ /* 0x000fce00078e0004 */
.L_x_112:
[----:B------:R-:W-:Y:S01]  /*64f0*/  ULDC UR4, c[0x0][0x648] ;  /* 0x0001920000047ab9 */ /* 0x000fe20000000800 */
[----:B------:R-:W-:Y:S01]  /*6500*/  LOP3.LUT R4, R22, UR16, RZ, 0xc0, !PT ;  /* 0x0000001016047c12 */ /* 0x000fe2000f8ec0ff */
[----:B------:R-:W-:Y:S01]  /*6510*/  ULDC UR5, c[0x0][0x610] ;  /* 0x0001840000057ab9 */ /* 0x000fe20000000800 */
[----:B------:R-:W-:Y:S01]  /*6520*/  SHF.R.U64 R5, R6, UR4, R5 ;  /* 0x0000000406057c19 */ /* 0x000fe20008001205 */
[----:B------:R-:W-:Y:S01]  /*6530*/  ULDC UR4, c[0x0][0x638] ;  /* 0x00018e0000047ab9 */ /* 0x000fe20000000800 */
[----:B------:R-:W-:-:S03]  /*6540*/  LOP3.LUT R21, R21, UR15, RZ, 0xc0, !PT ;  /* 0x0000000f15157c12 */ /* 0x000fc6000f8ec0ff */
[----:B------:R-:W-:Y:S02]  /*6550*/  IMAD.MOV R7, RZ, RZ, -R5 ;  /* 0x000000ffff077224 */ /* 0x000fe400078e0a05 */
[----:B------:R-:W-:Y:S02]  /*6560*/  IMAD R4, R5, UR17, R4 ;  /* 0x0000001105047c24 */ /* 0x000fe4000f8e0204 */
[----:B------:R-:W-:Y:S01]  /*6570*/  IMAD R20, R7, UR4, R20 ;  /* 0x0000000407147c24 */ /* 0x000fe2000f8e0214 */
[----:B------:R-:W-:Y:S01]  /*6580*/  ULDC UR4, c[0x0][0x600] ;  /* 0x0001800000047ab9 */ /* 0x000fe20000000800 */
[----:B------:R-:W-:Y:S02]  /*6590*/  IMAD R15, R4, UR5, R15 ;  /* 0x00000005040f7c24 */ /* 0x000fe4000f8e020f */
[----:B------:R-:W-:Y:S02]  /*65a0*/  IMAD R20, R20, UR4, R21 ;  /* 0x0000000414147c24 */ /* 0x000fe4000f8e0215 */
[----:B------:R-:W-:-:S02]  /*65b0*/  IMAD.MOV.U32 R4, RZ, RZ, 0x1 ;  /* 0x00000001ff047424 */ /* 0x000fc400078e00ff */
[----:B------:R-:W-:Y:S01]  /*65c0*/  IMAD.MOV.U32 R7, RZ, RZ, R14 ;  /* 0x000000ffff077224 */ /* 0x000fe200078e000e */
[----:B------:R-:W-:Y:S02]  /*65d0*/  SEL R21, R20, R15, !P2 ;  /* 0x0000000f14157207 */ /* 0x000fe40005000000 */
[----:B------:R-:W-:-:S07]  /*65e0*/  SEL R20, R15, R20, !P2 ;  /* 0x000000140f147207 */ /* 0x000fce0005000000 */
.L_x_110:
[----:B------:R-:W-:Y:S05]  /*65f0*/  BSYNC B1 ;  /* 0x0000000000017941 */ /* 0x000fea0003800000 */
.L_x_109:
[----:B------:R-:W-:-:S13]  /*6600*/  LOP3.LUT P0, RZ, R4, 0xff, RZ, 0xc0, !PT ;  /* 0x000000ff04ff7812 */ /* 0x000fda000780c0ff */
[----:B------:R-:W-:Y:S05]  /*6610*/  @P0 BRA `(.L_x_113) ;  /* 0xfffffff400400947 */ /* 0x000fea000383ffff */
[----:B------:R-:W-:Y:S05]  /*6620*/  BSYNC B0 ;  /* 0x0000000000007941 */ /* 0x000fea0003800000 */
.L_x_102:
[----:B------:R-:W-:-:S03]  /*6630*/  UMOV UR4, 0xffffffff ;  /* 0xffffffff00047882 */ /* 0x000fc60000000000 */
[----:B------:R-:W-:Y:S05]  /*6640*/  BRA.DIV UR4, `(.L_x_114) ;  /* 0x0000000604607947 */ /* 0x000fea000b800000 */
[----:B------:R-:W-:-:S13]  /*6650*/  ELECT P6, URZ, PT ;  /* 0x00000000003f782f */ /* 0x000fda00038c0000 */
.L_x_130:
[----:B------:R-:W-:Y:S04]  /*6660*/  BSSY B0, `(.L_x_115) ;  /* 0x000003d000007945 */ /* 0x000fe80003800000 */
[----:B------:R-:W-:Y:S05]  /*6670*/  @!P6 BRA `(.L_x_116) ;  /* 0x0000000000ece947 */ /* 0x000fea0003800000 */
[----:B------:R-:W-:-:S04]  /*6680*/  LOP3.LUT R18, R18, 0x2, RZ, 0xfc, !PT ;  /* 0x0000000212127812 */ /* 0x000fc800078efcff */
[----:B------:R-:W-:-:S13]  /*6690*/  ISETP.NE.AND P0, PT, R18, 0x3, PT ;  /* 0x000000031200780c */ /* 0x000fda0003f05270 */
[----:B------:R-:W-:Y:S05]  /*66a0*/  @!P0 BRA `(.L_x_117) ;  /* 0x0000000000048947 */ /* 0x000fea0003800000 */
[----:B------:R-:W-:Y:S01]  /*66b0*/  BPT.TRAP 0x1 ;  /* 0x000000040000795c */ /* 0x000fe20000300000 */
.L_x_117:
[----:B------:R-:W0:Y:S01]  /*66c0*/  S2R R5, SR_CgaCtaId ;  /* 0x0000000000057919 */ /* 0x000e220000008800 */
[----:B------:R-:W-:Y:S02]  /*66d0*/  MOV R0, 0x400 ;  /* 0x0000040000007802 */ /* 0x000fe40000000f00 */
[----:B------:R-:W-:Y:S02]  /*66e0*/  SHF.L.U32 R2, R3, 0x1f, RZ ;  /* 0x0000001f03027819 */ /* 0x000fe400000006ff */
[----:B0-----:R-:W-:-:S05]  /*66f0*/  LEA R5, R5, R0, 0x18 ;  /* 0x0000000005057211 */ /* 0x001fca00078ec0ff */
[----:B------:R-:W-:-:S04]  /*6700*/  VIADD R5, R5, 0x30 ;  /* 0x0000003005057836 */ /* 0x000fc80000000000 */
[C---:B------:R-:W-:Y:S02]  /*6710*/  IMAD R7, R8.reuse, 0x8, R5 ;  /* 0x0000000808077824 */ /* 0x040fe400078e0205 */
[----:B------:R-:W-:Y:S02]  /*6720*/  VIADD R8, R8, 0x1 ;  /* 0x0000000108087836 */ /* 0x000fe40000000000 */
[----:B------:R-:W0:Y:S03]  /*6730*/  SYNCS.PHASECHK.TRANS64.TRYWAIT P0, [R7+URZ], R2 ;  /* 0x00000002070075a7 */ /* 0x000e26000800017f */
[----:B------:R-:W-:-:S04]  /*6740*/  ISETP.NE.AND P1, PT, R8, 0x6, PT ;  /* 0x000000060800780c */ /* 0x000fc80003f25270 */
[----:B------:R-:W-:Y:S02]  /*6750*/  SEL R0, RZ, 0x1, P1 ;  /* 0x00000001ff007807 */ /* 0x000fe40000800000 */
[----:B------:R-:W-:Y:S02]  /*6760*/  SEL R8, R8, RZ, P1 ;  /* 0x000000ff08087207 */ /* 0x000fe40000800000 */
[----:B------:R-:W-:-:S03]  /*6770*/  LOP3.LUT R9, R3, R0, RZ, 0x3c, !PT ;  /* 0x0000000003097212 */ /* 0x000fc600078e3cff */
[----:B------:R-:W-:Y:S01]  /*6780*/  IMAD R6, R8, 0x8, R5 ;  /* 0x0000000808067824 */ /* 0x000fe200078e0205 */
[----:B------:R-:W-:Y:S01]  /*6790*/  SHF.L.U32 R3, R9, 0x1f, RZ ;  /* 0x0000001f09037819 */ /* 0x000fe200000006ff */
[----:B0-----:R-:W-:Y:S06]  /*67a0*/  @!P0 BRA `(.L_x_118) ;  /* 0x0000000400288947 */ /* 0x001fec0003800000 */
.L_x_131:
[----:B------:R-:W1:Y:S01]  /*67b0*/  SYNCS.PHASECHK.TRANS64.TRYWAIT P0, [R6+URZ], R3 ;  /* 0x00000003060075a7 */ /* 0x000e62000800017f */
[----:B------:R-:W-:-:S05]  /*67c0*/  VIADD R0, R8, 0x1 ;  /* 0x0000000108007836 */ /* 0x000fca0000000000 */
[----:B------:R-:W-:-:S04]  /*67d0*/  ISETP.NE.AND P1, PT, R0, 0x6, PT ;  /* 0x000000060000780c */ /* 0x000fc80003f25270 */
[----:B0-----:R-:W-:Y:S02]  /*67e0*/  SEL R2, RZ, 0x1, P1 ;  /* 0x00000001ff027807 */ /* 0x001fe40000800000 */
[----:B------:R-:W-:Y:S02]  /*67f0*/  SEL R0, R0, RZ, P1 ;  /* 0x000000ff00007207 */ /* 0x000fe40000800000 */
[----:B------:R-:W-:-:S03]  /*6800*/  LOP3.LUT R9, R9, R2, RZ, 0x3c, !PT ;  /* 0x0000000209097212 */ /* 0x000fc600078e3cff */
[----:B------:R-:W-:Y:S01]  /*6810*/  IMAD R7, R0, 0x8, R5 ;  /* 0x0000000800077824 */ /* 0x000fe200078e0205 */
[----:B------:R-:W-:Y:S01]  /*6820*/  SHF.L.U32 R4, R9, 0x1f, RZ ;  /* 0x0000001f09047819 */ /* 0x000fe200000006ff */
[----:B-1----:R-:W-:Y:S06]  /*6830*/  @!P0 BRA `(.L_x_119) ;  /* 0x0000000400188947 */ /* 0x002fec0003800000 */
.L_x_132:
[----:B------:R-:W1:Y:S01]  /*6840*/  SYNCS.PHASECHK.TRANS64.TRYWAIT P0, [R7+URZ], R4 ;  /* 0x00000004070075a7 */ /* 0x000e62000800017f */
[----:B------:R-:W-:-:S05]  /*6850*/  VIADD R0, R0, 0x1 ;  /* 0x0000000100007836 */ /* 0x000fca0000000000 */
[----:B------:R-:W-:-:S04]  /*6860*/  ISETP.NE.AND P1, PT, R0, 0x6, PT ;  /* 0x000000060000780c */ /* 0x000fc80003f25270 */
[----:B------:R-:W-:Y:S02]  /*6870*/  SEL R2, RZ, 0x1, P1 ;  /* 0x00000001ff027807 */ /* 0x000fe40000800000 */
[----:B------:R-:W-:Y:S02]  /*6880*/  SEL R0, R0, RZ, P1 ;  /* 0x000000ff00007207 */ /* 0x000fe40000800000 */
[----:B------:R-:W-:-:S03]  /*6890*/  LOP3.LUT R9, R9, R2, RZ, 0x3c, !PT ;  /* 0x0000000209097212 */ /* 0x000fc600078e3cff */
[----:B0-----:R-:W-:Y:S01]  /*68a0*/  IMAD R6, R0, 0x8, R5 ;  /* 0x0000000800067824 */ /* 0x001fe200078e0205 */
[----:B------:R-:W-:Y:S01]  /*68b0*/  SHF.L.U32 R3, R9, 0x1f, RZ ;  /* 0x0000001f09037819 */ /* 0x000fe200000006ff */
[----:B-1----:R-:W-:Y:S06]  /*68c0*/  @!P0 BRA `(.L_x_120) ;  /* 0x0000000400088947 */ /* 0x002fec0003800000 */
.L_x_133:
        /* <DEDUP_REMOVED lines=9> */
.L_x_134:
[----:B------:R-:W1:Y:S01]  /*6960*/  SYNCS.PHASECHK.TRANS64.TRYWAIT P0, [R7+URZ], R4 ;  /* 0x00000004070075a7 */ /* 0x000e62000800017f */
[----:B------:R-:W-:-:S05]  /*6970*/  VIADD R0, R0, 0x1 ;  /* 0x0000000100007836 */ /* 0x000fca0000000000 */
[----:B------:R-:W-:-:S04]  /*6980*/  ISETP.NE.AND P1, PT, R0, 0x6, PT ;  /* 0x000000060000780c */ /* 0x000fc80003f25270 */
[----:B------:R-:W-:Y:S02]  /*6990*/  SEL R2, RZ, 0x1, P1 ;  /* 0x00000001ff027807 */ /* 0x000fe40000800000 */
[----:B------:R-:W-:Y:S02]  /*69a0*/  SEL R0, R0, RZ, P1 ;  /* 0x000000ff00007207 */ /* 0x000fe40000800000 */
[----:B------:R-:W-:Y:S01]  /*69b0*/  LOP3.LUT R2, R9, R2, RZ, 0x3c, !PT ;  /* 0x0000000209027212 */ /* 0x000fe200078e3cff */
[----:B-1----:R-:W-:Y:S06]  /*69c0*/  @!P0 BRA `(.L_x_122) ;  /* 0x0000000000f08947 */ /* 0x002fec0003800000 */
.L_x_135:
[----:B------:R-:W-:Y:S01]  /*69d0*/  IMAD R5, R0, 0x8, R5 ;  /* 0x0000000800057824 */ /* 0x000fe200078e0205 */
[----:B------:R-:W-:-:S07]  /*69e0*/  SHF.L.U32 R0, R2, 0x1f, RZ ;  /* 0x0000001f02007819 */ /* 0x000fce00000006ff */
.L_x_123:
[----:B--2---:R2:W3:Y:S02]  /*69f0*/  SYNCS.PHASECHK.TRANS64.TRYWAIT P0, [R5+URZ], R0 ;  /* 0x00000000050075a7 */ /* 0x0044e4000800017f */
[----:B---3--:R-:W-:Y:S05]  /*6a00*/  @!P0 NANOSLEEP.SYNCS 0x989680 ;  /* 0x009896800000895d */ /* 0x008fea0003900000 */
[----:B------:R-:W3:Y:S02]  /*6a10*/  @!P0 SYNCS.PHASECHK.TRANS64 P0, [R5+URZ], R0 ;  /* 0x00000000050085a7 */ /* 0x000ee4000800007f */
[----:B---3--:R-:W-:Y:S05]  /*6a20*/  @!P0 BRA `(.L_x_123) ;  /* 0xfffffffc00f08947 */ /* 0x008fea000383ffff */
.L_x_116:
[----:B------:R-:W-:Y:S05]  /*6a30*/  BSYNC B0 ;  /* 0x0000000000007941 */ /* 0x000fea0003800000 */
.L_x_115:
[----:B------:R-:W-:Y:S05]  /*6a40*/  EXIT ;  /* 0x000000000000794d */ /* 0x000fea0003800000 */
.L_x_21:
[----:B-1----:R1:W2:Y:S02]  /*6a50*/  SYNCS.PHASECHK.TRANS64.TRYWAIT P1, [R3+URZ], R0 ;  /* 0x00000000030075a7 */ /* 0x0022a4000802017f */
[----:B--2---:R-:W-:Y:S05]  /*6a60*/  @!P1 NANOSLEEP.SYNCS 0x989680 ;  /* 0x009896800000995d */ /* 0x004fea0003900000 */
[----:B------:R-:W2:Y:S02]  /*6a70*/  @!P1 SYNCS.PHASECHK.TRANS64 P1, [R3+URZ], R0 ;  /* 0x00000000030095a7 */ /* 0x000ea4000802007f */
[----:B--2---:R-:W-:Y:S05]  /*6a80*/  @!P1 BRA `(.L_x_21) ;  /* 0xfffffffc00f09947 */ /* 0x004fea000383ffff */
[----:B------:R-:W-:Y:S05]  /*6a90*/  BRA `(.L_x_20) ;  /* 0xffffffac00687947 */ /* 0x000fea000383ffff */
.L_x_26:
[----:B-1----:R-:W-:-:S04]  /*6aa0*/  IMAD.U32 R5, RZ, RZ, UR4 ;  /* 0x00000004ff057e24 */ /* 0x002fc8000f8e00ff */
[----:B------:R1:W2:Y:S03]  /*6ab0*/  SYNCS.PHASECHK.TRANS64.TRYWAIT P1, [R5+URZ], R4 ;  /* 0x00000004050075a7 */ /* 0x0002a6000802017f */
[----:B--2---:R-:W-:Y:S05]  /*6ac0*/  @!P1 NANOSLEEP.SYNCS 0x989680 ;  /* 0x009896800000995d */ /* 0x004fea0003900000 */
[----:B------:R-:W2:Y:S02]  /*6ad0*/  @!P1 SYNCS.PHASECHK.TRANS64 P1, [R5+URZ], R4 ;  /* 0x00000004050095a7 */ /* 0x000ea4000802007f */
[----:B--2---:R-:W-:Y:S05]  /*6ae0*/  @!P1 BRA `(.L_x_26) ;  /* 0xfffffffc00ec9947 */ /* 0x004fea000383ffff */
[----:B------:R-:W-:Y:S05]  /*6af0*/  BRA `(.L_x_25) ;  /* 0xffffffb000807947 */ /* 0x000fea000383ffff */
.L_x_103:
[----:B------:R-:W-:Y:S01]  /*6b00*/  BSSY B1, `(.L_x_124) ;  /* 0x0000006000017945 */ /* 0x000fe20003800000 */
[----:B------:R-:W-:-:S07]  /*6b10*/  IMAD.MOV.U32 R15, RZ, RZ, -0x1 ;  /* 0xffffffffff0f7424 */ /* 0x000fce00078e00ff */
[----:B------:R-:W-:Y:S05]  /*6b20*/  WARPSYNC.COLLECTIVE R15, `(.L_x_125) ;  /* 0x000000000f0c7348 */ /* 0x000fea0003c00000 */
[----:B------:R-:W-:Y:S02]  /*6b30*/  ELECT P6, UR62, PT ;  /* 0x00000000003e782f */ /* 0x000fe400038c0000 */
[----:B------:R-:W-:Y:S01]  /*6b40*/  MOV R14, UR62 ;  /* 0x0000003e000e7c02 */ /* 0x000fe20008000f00 */
[----:B------:R-:W-:Y:S10]  /*6b50*/  ENDCOLLECTIVE ;  /* 0x000000000000791b */ /* 0x000ff40003800000 */
.L_x_125:
[----:B------:R-:W-:Y:S05]  /*6b60*/  BSYNC B1 ;  /* 0x0000000000017941 */ /* 0x000fea0003800000 */
.L_x_124:
[----:B------:R-:W-:Y:S05]  /*6b70*/  BRA `(.L_x_126) ;  /* 0xffffffec00f47947 */ /* 0x000fea000383ffff */
.L_x_106:
[----:B-1----:R1:W2:Y:S02]  /*6b80*/  SYNCS.PHASECHK.TRANS64.TRYWAIT P0, [R23+URZ+0x30], R14 ;  /* 0x0000300e170075a7 */ /* 0x0022a4000800017f */
[----:B--2---:R-:W-:Y:S05]  /*6b90*/  @!P0 NANOSLEEP.SYNCS 0x989680 ;  /* 0x009896800000895d */ /* 0x004fea0003900000 */
[----:B------:R-:W2:Y:S02]  /*6ba0*/  @!P0 SYNCS.PHASECHK.TRANS64 P0, [R23+URZ+0x30], R14 ;  /* 0x0000300e170085a7 */ /* 0x000ea4000800007f */
[----:B--2---:R-:W-:Y:S05]  /*6bb0*/  @!P0 BRA `(.L_x_106) ;  /* 0xfffffffc00f08947 */ /* 0x004fea000383ffff */
[----:B------:R-:W-:Y:S05]  /*6bc0*/  BRA `(.L_x_127) ;  /* 0xfffffff0002c7947 */ /* 0x000fea000383ffff */
.L_x_114:
[----:B------:R-:W-:Y:S01]  /*6bd0*/  BSSY B0, `(.L_x_128) ;  /* 0x0000006000007945 */ /* 0x000fe20003800000 */
[----:B------:R-:W-:-:S07]  /*6be0*/  IMAD.MOV.U32 R15, RZ, RZ, -0x1 ;  /* 0xffffffffff0f7424 */ /* 0x000fce00078e00ff */
[----:B------:R-:W-:Y:S05]  /*6bf0*/  WARPSYNC.COLLECTIVE R15, `(.L_x_129) ;  /* 0x000000000f0c7348 */ /* 0x000fea0003c00000 */
[----:B------:R-:W-:Y:S02]  /*6c00*/  ELECT P6, UR62, PT ;  /* 0x00000000003e782f */ /* 0x000fe400038c0000 */
[----:B------:R-:W-:Y:S01]  /*6c10*/  MOV R14, UR62 ;  /* 0x0000003e000e7c02 */ /* 0x000fe20008000f00 */
[----:B------:R-:W-:Y:S10]  /*6c20*/  ENDCOLLECTIVE ;  /* 0x000000000000791b */ /* 0x000ff40003800000 */
.L_x_129:
[----:B------:R-:W-:Y:S05]  /*6c30*/  BSYNC B0 ;  /* 0x0000000000007941 */ /* 0x000fea0003800000 */
.L_x_128:
[----:B------:R-:W-:Y:S05]  /*6c40*/  BRA `(.L_x_130) ;  /* 0xfffffff800847947 */ /* 0x000fea000383ffff */
.L_x_118:
[----:B0-----:R0:W1:Y:S02]  /*6c50*/  SYNCS.PHASECHK.TRANS64.TRYWAIT P0, [R7+URZ], R2 ;  /* 0x00000002070075a7 */ /* 0x001064000800017f */
[----:B-1----:R-:W-:Y:S05]  /*6c60*/  @!P0 NANOSLEEP.SYNCS 0x989680 ;  /* 0x009896800000895d */ /* 0x002fea0003900000 */
[----:B------:R-:W1:Y:S02]  /*6c70*/  @!P0 SYNCS.PHASECHK.TRANS64 P0, [R7+URZ], R2 ;  /* 0x00000002070085a7 */ /* 0x000e64000800007f */
[----:B-1----:R-:W-:Y:S05]  /*6c80*/  @!P0 BRA `(.L_x_118) ;  /* 0xfffffffc00f08947 */ /* 0x002fea000383ffff */
[----:B------:R-:W-:Y:S05]  /*6c90*/  BRA `(.L_x_131) ;  /* 0xfffffff800c47947 */ /* 0x000fea000383ffff */
.L_x_119:
[----:B0-----:R0:W1:Y:S02]  /*6ca0*/  SYNCS.PHASECHK.TRANS64.TRYWAIT P0, [R6+URZ], R3 ;  /* 0x00000003060075a7 */ /* 0x001064000800017f */
[----:B-1----:R-:W-:Y:S05]  /*6cb0*/  @!P0 NANOSLEEP.SYNCS 0x989680 ;  /* 0x009896800000895d */ /* 0x002fea0003900000 */
[----:B------:R-:W1:Y:S02]  /*6cc0*/  @!P0 SYNCS.PHASECHK.TRANS64 P0, [R6+URZ], R3 ;  /* 0x00000003060085a7 */ /* 0x000e64000800007f */
[----:B-1----:R-:W-:Y:S05]  /*6cd0*/  @!P0 BRA `(.L_x_119) ;  /* 0xfffffffc00f08947 */ /* 0x002fea000383ffff */
[----:B------:R-:W-:Y:S05]  /*6ce0*/  BRA `(.L_x_132) ;  /* 0xfffffff800d47947 */ /* 0x000fea000383ffff */
.L_x_120:
[----:B0-----:R0:W1:Y:S02]  /*6cf0*/  SYNCS.PHASECHK.TRANS64.TRYWAIT P0, [R7+URZ], R4 ;  /* 0x00000004070075a7 */ /* 0x001064000800017f */
[----:B-1----:R-:W-:Y:S05]  /*6d00*/  @!P0 NANOSLEEP.SYNCS 0x989680 ;  /* 0x009896800000895d */ /* 0x002fea0003900000 */
[----:B------:R-:W1:Y:S02]  /*6d10*/  @!P0 SYNCS.PHASECHK.TRANS64 P0, [R7+URZ], R4 ;  /* 0x00000004070085a7 */ /* 0x000e64000800007f */
[----:B-1----:R-:W-:Y:S05]  /*6d20*/  @!P0 BRA `(.L_x_120) ;  /* 0xfffffffc00f08947 */ /* 0x002fea000383ffff */
[----:B------:R-:W-:Y:S05]  /*6d30*/  BRA `(.L_x_133) ;  /* 0xfffffff800e47947 */ /* 0x000fea000383ffff */
.L_x_121:
[----:B0-----:R0:W1:Y:S02]  /*6d40*/  SYNCS.PHASECHK.TRANS64.TRYWAIT P0, [R6+URZ], R3 ;  /* 0x00000003060075a7 */ /* 0x001064000800017f */
[----:B-1----:R-:W-:Y:S05]  /*6d50*/  @!P0 NANOSLEEP.SYNCS 0x989680 ;  /* 0x009896800000895d */ /* 0x002fea0003900000 */
[----:B------:R-:W1:Y:S02]  /*6d60*/  @!P0 SYNCS.PHASECHK.TRANS64 P0, [R6+URZ], R3 ;  /* 0x00000003060085a7 */ /* 0x000e64000800007f */
[----:B-1----:R-:W-:Y:S05]  /*6d70*/  @!P0 BRA `(.L_x_121) ;  /* 0xfffffffc00f08947 */ /* 0x002fea000383ffff */
[----:B------:R-:W-:Y:S05]  /*6d80*/  BRA `(.L_x_134) ;  /* 0xfffffff800f47947 */ /* 0x000fea000383ffff */
.L_x_122:
[----:B-1----:R1:W2:Y:S02]  /*6d90*/  SYNCS.PHASECHK.TRANS64.TRYWAIT P0, [R7+URZ], R4 ;  /* 0x00000004070075a7 */ /* 0x0022a4000800017f */
[----:B--2---:R-:W-:Y:S05]  /*6da0*/  @!P0 NANOSLEEP.SYNCS 0x989680 ;  /* 0x009896800000895d */ /* 0x004fea0003900000 */
[----:B------:R-:W2:Y:S02]  /*6db0*/  @!P0 SYNCS.PHASECHK.TRANS64 P0, [R7+URZ], R4 ;  /* 0x00000004070085a7 */ /* 0x000ea4000800007f */
[----:B--2---:R-:W-:Y:S05]  /*6dc0*/  @!P0 BRA `(.L_x_122) ;  /* 0xfffffffc00f08947 */ /* 0x004fea000383ffff */
[----:B------:R-:W-:Y:S05]  /*6dd0*/  BRA `(.L_x_135) ;  /* 0xfffffff800fc7947 */ /* 0x000fea000383ffff */
.L_x_136:
[----:B------:R-:W-:-:S00]  /*6de0*/  BRA `(.L_x_136) ;  /* 0xfffffffc00fc7947 */ /* 0x000fc0000383ffff */
[----:B------:R-:W-:-:S00]  /*6df0*/  NOP ;  /* 0x0000000000007918 */ /* 0x000fc00000000000 */
        /* <DEDUP_REMOVED lines=8> */
.L_x_137:


//--------------------- .nv.global.init           --------------------------
	.section	.nv.global.init,"aw",@progbits
.nv.global.init:
	.type		$str$22,@object
	.size		$str$22,($str$23 - $str$22)
$str$22:
        /*0000*/ 	.byte	0x6b, 0x5f, 0x74, 0x69, 0x6c, 0x65, 0x5f, 0x63, 0x6f, 0x75, 0x6e, 0x74, 0x20, 0x3e, 0x3d, 0x20
        /*0010*/ 	.byte	0x31, 0x00
	.type		$str$23,@object
	.size		$str$23,(__unnamed_1 - $str$23)
$str$23:
        /*0012*/ 	.byte	0x2f, 0x74, 0x6d, 0x70, 0x2f, 0x63, 0x75, 0x74, 0x6c, 0x61, 0x73, 0x73, 0x5f, 0x73, 0x77, 0x65
        /*0022*/ 	.byte	0x65, 0x70, 0x5f, 0x73, 0x72, 0x63, 0x2f, 0x69, 0x6e, 0x63, 0x6c, 0x75, 0x64, 0x65, 0x2f, 0x63
        /*0032*/ 	.byte	0x75, 0x74, 0x6c, 0x61, 0x73, 0x73, 0x2f, 0x67, 0x65, 0x6d, 0x6d, 0x2f, 0x63, 0x6f, 0x6c, 0x6c
        /*0042*/ 	.byte	0x65, 0x63, 0x74, 0x69, 0x76, 0x65, 0x2f, 0x73, 0x6d, 0x39, 0x30, 0x5f, 0x6d, 0x6d, 0x61, 0x5f
        /*0052*/ 	.byte	0x74, 0x6d, 0x61, 0x5f, 0x67, 0x6d, 0x6d, 0x61, 0x5f, 0x73, 0x73, 0x5f, 0x77, 0x61, 0x72, 0x70
        /*0062*/ 	.byte	0x73, 0x70, 0x65, 0x63, 0x69, 0x61, 0x6c, 0x69, 0x7a, 0x65, 0x64, 0x2e, 0x68, 0x70, 0x70, 0x00
	.type		__unnamed_1,@object
	.size		__unnamed_1,(.L_0 - __unnamed_1)
__unnamed_1:
        /*0072*/ 	.byte	0x76, 0x6f, 0x69, 0x64, 0x20, 0x63, 0x75, 0x74, 0x6c, 0x61, 0x73, 0x73, 0x3a, 0x3a, 0x67, 0x65
        /* <DEDUP_REMOVED lines=180> */
        /*0bc2*/ 	.byte	0x5d, 0x00
.L_0:


//--------------------- .nv.shared._ZN7cutlass13device_kernelINS_4gemm6kernel13GemmUniversalIN4cute5tupleIJiiiiEEENS1_10collective13CollectiveMmaINS1_34MainloopSm90TmaGmmaWarpSpecializedILi6ENS5_IJNS4_1CILi2EEENSA_ILi1EEESC_EEENS1_35KernelTmaWarpSpecializedCooperativeEEENS5_IJNSA_ILi512EEENSA_ILi16EEENSA_ILi32EEEEEENS_6half_tENS5_IJlSC_lEEESK_SL_NS4_8TiledMMAINS4_8MMA_AtomIJNS4_4SM904GMMA25MMA_64x16x16_F32F16F16_SSILNSP_5MajorE0ELSR_0ELNSP_7ScaleInE1ELSS_1EEEEEENS4_6LayoutISD_NS5_IJSC_NSA_ILi0EEESW_EEEEENS5_IJNS4_10UnderscoreESZ_SZ_EEEEENS4_13SM90_TMA_LOADENS4_14ComposedLayoutINS4_7SwizzleILi2ELi4ELi3EEENS4_18smem_ptr_flag_bitsILi16EEENSV_INS5_IJNSA_ILi8EEESI_EEENS5_IJSI_SC_EEEEEEEvNS4_8identityENS4_23SM90_TMA_LOAD_MULTICASTES1C_vS1D_EENS_8epilogue10collective6detail29Sm90TmaWarpSpecializedAdapterINS1H_15DefaultEpilogueISK_SL_SL_NS1G_6thread17LinearCombinationISK_Li1EffLNS1L_9ScaleType4KindE0ELNS_15FloatRoundStyleE2ESK_EENS1_15EpilogueDefaultEEEEEvvEEEEvNT_6ParamsE --------------------------
	.section	.nv.shared._ZN7cutlass13device_kernelINS_4gemm6kernel13GemmUniversalIN4cute5tupleIJiiiiEEENS1_10collective13CollectiveMmaINS1_34MainloopSm90TmaGmmaWarpSpecializedILi6ENS5_IJNS4_1CILi2EEENSA_ILi1EEESC_EEENS1_35KernelTmaWarpSpecializedCooperativeEEENS5_IJNSA_ILi512EEENSA_ILi16EEENSA_ILi32EEEEEENS_6half_tENS5_IJlSC_lEEESK_SL_NS4_8TiledMMAINS4_8MMA_AtomIJNS4_4SM904GMMA25MMA_64x16x16_F32F16F16_SSILNSP_5MajorE0ELSR_0ELNSP_7ScaleInE1ELSS_1EEEEEENS4_6LayoutISD_NS5_IJSC_NSA_ILi0EEESW_EEEEENS5_IJNS4_10UnderscoreESZ_SZ_EEEEENS4_13SM90_TMA_LOADENS4_14ComposedLayoutINS4_7SwizzleILi2ELi4ELi3EEENS4_18smem_ptr_flag_bitsILi16EEENSV_INS5_IJNSA_ILi8EEESI_EEENS5_IJSI_SC_EEEEEEEvNS4_8identityENS4_23SM90_TMA_LOAD_MULTICASTES1C_vS1D_EENS_8epilogue10collective6detail29Sm90TmaWarpSpecializedAdapterINS1H_15DefaultEpilogueISK_SL_SL_NS1G_6thread17LinearCombinationISK_Li1EffLNS1L_9ScaleType4KindE0ELNS_15FloatRoundStyleE2ESK_EENS1_15EpilogueDefaultEEEEEvvEEEEvNT_6ParamsE,"aw",@nobits
	.sectionflags	@""
	.align	16
	.zero		1024


//--------------------- .nv.shared.reserved.0     --------------------------
	.section	.nv.shared.reserved.0,"aw",@nobits
	.weak		__nv_reservedSMEM_offset_0_alias
	.size		__nv_reservedSMEM_offset_0_alias, 0, 0
	.other		__nv_reservedSMEM_offset_0_alias,@"STO_CUDA_RESERVED_SHARED STV_DEFAULT"
__nv_reservedSMEM_offset_0_alias:
	.zero		0


//--------------------- .nv.global                --------------------------
	.section	.nv.global,"aw",@nobits
.nv.global:
	.type		_ZN40_INTERNAL_064ee57d_4_k_cu_24ed6934_162484cute1_E,@object
	.size		_ZN40_INTERNAL_064ee57d_4_k_cu_24ed6934_162484cute1_E,(_ZN40_INTERNAL_064ee57d_4_k_cu_24ed6934_162484cuda3std3__45__cpo6cbeginE - _ZN40_INTERNAL_064ee57d_4_k_cu_24ed6934_162484cute1_E)
_ZN40_INTERNAL_064ee57d_4_k_cu_24ed6934_162484cute1_E:
	.zero		1
	.type		_ZN40_INTERNAL_064ee57d_4_k_cu_24ed6934_162484cuda3std3__45__cpo6cbeginE,@object
	.size		_ZN40_INTERNAL_064ee57d_4_k_cu_24ed6934_162484cuda3std3__45__cpo6cbeginE,(_ZN40_INTERNAL_064ee57d_4_k_cu_24ed6934_162484cuda3std3__48in_placeE - _ZN40_INTERNAL_064ee57d_4_k_cu_24ed6934_162484cuda3std3__45__cpo6cbeginE)
_ZN40_INTERNAL_064ee57d_4_k_cu_24ed6934_162484cuda3std3__45__cpo6cbeginE:
	.zero		1
	.type		_ZN40_INTERNAL_064ee57d_4_k_cu_24ed6934_162484cuda3std3__48in_placeE,@object
	.size		_ZN40_INTERNAL_064ee57d_4_k_cu_24ed6934_162484cuda3std3__48in_placeE,(_ZN40_INTERNAL_064ee57d_4_k_cu_24ed6934_162484cuda3std6ranges3__45__cpo9iter_moveE - _ZN40_INTERNAL_064ee57d_4_k_cu_24ed6934_162484cuda3std3__48in_placeE)
_ZN40_INTERNAL_064ee57d_4_k_cu_24ed6934_162484cuda3std3__48in_placeE:
	.zero		1
	.type		_ZN40_INTERNAL_064ee57d_4_k_cu_24ed6934_162484cuda3std6ranges3__45__cpo9iter_moveE,@object
	.size		_ZN40_INTERNAL_064ee57d_4_k_cu_24ed6934_162484cuda3std6ranges3__45__cpo9iter_moveE,(_ZN40_INTERNAL_064ee57d_4_k_cu_24ed6934_162484cuda3std3__45__cpo5beginE - _ZN40_INTERNAL_064ee57d_4_k_cu_24ed6934_162484cuda3std6ranges3__45__cpo9iter_moveE)
_ZN40_INTERNAL_064ee57d_4_k_cu_24ed6934_162484cuda3std6ranges3__45__cpo9iter_moveE:
	.zero		1
	.type		_ZN40_INTERNAL_064ee57d_4_k_cu_24ed6934_162484cuda3std3__45__cpo5beginE,@object
	.size		_ZN40_INTERNAL_064ee57d_4_k_cu_24ed6934_162484cuda3std3__45__cpo5beginE,(_ZN40_INTERNAL_064ee57d_4_k_cu_24ed6934_162484cuda3std3__442_GLOBAL__N__064ee57d_4_k_cu_24ed6934_162486ignoreE - _ZN40_INTERNAL_064ee57d_4_k_cu_24ed6934_162484cuda3std3__45__cpo5beginE)
_ZN40_INTERNAL_064ee57d_4_k_cu_24ed6934_162484cuda3std3__45__cpo5beginE:
	.zero		1
	.type		_ZN40_INTERNAL_064ee57d_4_k_cu_24ed6934_162484cuda3std3__442_GLOBAL__N__064ee57d_4_k_cu_24ed6934_162486ignoreE,@object
	.size		_ZN40_INTERNAL_064ee57d_4_k_cu_24ed6934_162484cuda3std3__442_GLOBAL__N__064ee57d_4_k_cu_24ed6934_162486ignoreE,(_ZN40_INTERNAL_064ee57d_4_k_cu_24ed6934_162484cute7productE - _ZN40_INTERNAL_064ee57d_4_k_cu_24ed6934_162484cuda3std3__442_GLOBAL__N__064ee57d_4_k_cu_24ed6934_162486ignoreE)
_ZN40_INTERNAL_064ee57d_4_k_cu_24ed6934_162484cuda3std3__442_GLOBAL__N__064ee57d_4_k_cu_24ed6934_162486ignoreE:
	.zero		1
	.type		_ZN40_INTERNAL_064ee57d_4_k_cu_24ed6934_162484cute7productE,@object
	.size		_ZN40_INTERNAL_064ee57d_4_k_cu_24ed6934_162484cute7productE,(_ZN40_INTERNAL_064ee57d_4_k_cu_24ed6934_162484cuda3std3__45__cpo3endE - _ZN40_INTERNAL_064ee57d_4_k_cu_24ed6934_162484cute7productE)
_ZN40_INTERNAL_064ee57d_4_k_cu_24ed6934_162484cute7productE:
	.zero		1
	.type		_ZN40_INTERNAL_064ee57d_4_k_cu_24ed6934_162484cuda3std3__45__cpo3endE,@object
	.size		_ZN40_INTERNAL_064ee57d_4_k_cu_24ed6934_162484cuda3std3__45__cpo3endE,(_ZN40_INTERNAL_064ee57d_4_k_cu_24ed6934_162484cuda3std3__419piecewise_constructE - _ZN40_INTERNAL_064ee57d_4_k_cu_24ed6934_162484cuda3std3__45__cpo3endE)
_ZN40_INTERNAL_064ee57d_4_k_cu_24ed6934_162484cuda3std3__45__cpo3endE:
	.zero		1
	.type		_ZN40_INTERNAL_064ee57d_4_k_cu_24ed6934_162484cuda3std3__419piecewise_constructE,@object
	.size		_ZN40_INTERNAL_064ee57d_4_k_cu_24ed6934_162484cuda3std3__419piecewise_constructE,(_ZN40_INTERNAL_064ee57d_4_k_cu_24ed6934_162484cuda3std3__45__cpo4cendE - _ZN40_INTERNAL_064ee57d_4_k_cu_24ed6934_162484cuda3std3__419piecewise_constructE)
_ZN40_INTERNAL_064ee57d_4_k_cu_24ed6934_162484cuda3std3__419piecewise_constructE:
	.zero		1
	.type		_ZN40_INTERNAL_064ee57d_4_k_cu_24ed6934_162484cuda3std3__45__cpo4cendE,@object
	.size		_ZN40_INTERNAL_064ee57d_4_k_cu_24ed6934_162484cuda3std3__45__cpo4cendE,(_ZN40_INTERNAL_064ee57d_4_k_cu_24ed6934_162484cuda3std6ranges3__45__cpo4swapE - _ZN40_INTERNAL_064ee57d_4_k_cu_24ed6934_162484cuda3std3__45__cpo4cendE)
_ZN40_INTERNAL_064ee57d_4_k_cu_24ed6934_162484cuda3std3__45__cpo4cendE:
	.zero		1
	.type		_ZN40_INTERNAL_064ee57d_4_k_cu_24ed6934_162484cuda3std6ranges3__45__cpo4swapE,@object
	.size		_ZN40_INTERNAL_064ee57d_4_k_cu_24ed6934_162484cuda3std6ranges3__45__cpo4swapE,(.L_8 - _ZN40_INTERNAL_064ee57d_4_k_cu_24ed6934_162484cuda3std6ranges3__45__cpo4swapE)
_ZN40_INTERNAL_064ee57d_4_k_cu_24ed6934_162484cuda3std6ranges3__45__cpo4swapE:
	.zero		1
.L_8:


//--------------------- .nv.constant0._ZN7cutlass13device_kernelINS_4gemm6kernel13GemmUniversalIN4cute5tupleIJiiiiEEENS1_10collective13CollectiveMmaINS1_34MainloopSm90TmaGmmaWarpSpecializedILi6ENS5_IJNS4_1CILi2EEENSA_ILi1EEESC_EEENS1_35KernelTmaWarpSpecializedCooperativeEEENS5_IJNSA_ILi512EEENSA_ILi16EEENSA_ILi32EEEEEENS_6half_tENS5_IJlSC_lEEESK_SL_NS4_8TiledMMAINS4_8MMA_AtomIJNS4_4SM904GMMA25MMA_64x16x16_F32F16F16_SSILNSP_5MajorE0ELSR_0ELNSP_7ScaleInE1ELSS_1EEEEEENS4_6LayoutISD_NS5_IJSC_NSA_ILi0EEESW_EEEEENS5_IJNS4_10UnderscoreESZ_SZ_EEEEENS4_13SM90_TMA_LOADENS4_14ComposedLayoutINS4_7SwizzleILi2ELi4ELi3EEENS4_18smem_ptr_flag_bitsILi16EEENSV_INS5_IJNSA_ILi8EEESI_EEENS5_IJSI_SC_EEEEEEEvNS4_8identityENS4_23SM90_TMA_LOAD_MULTICASTES1C_vS1D_EENS_8epilogue10collective6detail29Sm90TmaWarpSpecializedAdapterINS1H_15DefaultEpilogueISK_SL_SL_NS1G_6thread17LinearCombinationISK_Li1EffLNS1L_9ScaleType4KindE0ELNS_15FloatRoundStyleE2ESK_EENS1_15EpilogueDefaultEEEEEvvEEEEvNT_6ParamsE --------------------------
	.section	.nv.constant0._ZN7cutlass13device_kernelINS_4gemm6kernel13GemmUniversalIN4cute5tupleIJiiiiEEENS1_10collective13CollectiveMmaINS1_34MainloopSm90TmaGmmaWarpSpecializedILi6ENS5_IJNS4_1CILi2EEENSA_ILi1EEESC_EEENS1_35KernelTmaWarpSpecializedCooperativeEEENS5_IJNSA_ILi512EEENSA_ILi16EEENSA_ILi32EEEEEENS_6half_tENS5_IJlSC_lEEESK_SL_NS4_8TiledMMAINS4_8MMA_AtomIJNS4_4SM904GMMA25MMA_64x16x16_F32F16F16_SSILNSP_5MajorE0ELSR_0ELNSP_7ScaleInE1ELSS_1EEEEEENS4_6LayoutISD_NS5_IJSC_NSA_ILi0EEESW_EEEEENS5_IJNS4_10UnderscoreESZ_SZ_EEEEENS4_13SM90_TMA_LOADENS4_14ComposedLayoutINS4_7SwizzleILi2ELi4ELi3EEENS4_18smem_ptr_flag_bitsILi16EEENSV_INS5_IJNSA_ILi8EEESI_EEENS5_IJSI_SC_EEEEEEEvNS4_8identityENS4_23SM90_TMA_LOAD_MULTICASTES1C_vS1D_EENS_8epilogue10collective6detail29Sm90TmaWarpSpecializedAdapterINS1H_15DefaultEpilogueISK_SL_SL_NS1G_6thread17LinearCombinationISK_Li1EffLNS1L_9ScaleType4KindE0ELNS_15FloatRoundStyleE2ESK_EENS1_15EpilogueDefaultEEEEEvvEEEEvNT_6ParamsE,"a",@progbits
	.sectionflags	@""
	.align	4
.nv.constant0._ZN7cutlass13device_kernelINS_4gemm6kernel13GemmUniversalIN4cute5tupleIJiiiiEEENS1_10collective13CollectiveMmaINS1_34MainloopSm90TmaGmmaWarpSpecializedILi6ENS5_IJNS4_1CILi2EEENSA_ILi1EEESC_EEENS1_35KernelTmaWarpSpecializedCooperativeEEENS5_IJNSA_ILi512EEENSA_ILi16EEENSA_ILi32EEEEEENS_6half_tENS5_IJlSC_lEEESK_SL_NS4_8TiledMMAINS4_8MMA_AtomIJNS4_4SM904GMMA25MMA_64x16x16_F32F16F16_SSILNSP_5MajorE0ELSR_0ELNSP_7ScaleInE1ELSS_1EEEEEENS4_6LayoutISD_NS5_IJSC_NSA_ILi0EEESW_EEEEENS5_IJNS4_10UnderscoreESZ_SZ_EEEEENS4_13SM90_TMA_LOADENS4_14ComposedLayoutINS4_7SwizzleILi2ELi4ELi3EEENS4_18smem_ptr_flag_bitsILi16EEENSV_INS5_IJNSA_ILi8EEESI_EEENS5_IJSI_SC_EEEEEEEvNS4_8identityENS4_23SM90_TMA_LOAD_MULTICASTES1C_vS1D_EENS_8epilogue10collective6detail29Sm90TmaWarpSpecializedAdapterINS1H_15DefaultEpilogueISK_SL_SL_NS1G_6thread17LinearCombinationISK_Li1EffLNS1L_9ScaleType4KindE0ELNS_15FloatRoundStyleE2ESK_EENS1_15EpilogueDefaultEEEEEvvEEEEvNT_6ParamsE:
	.zero		1664


//--------------------- SYMBOLS --------------------------

	.type		.nv.reservedSmem.offset0,@object
	.size		.nv.reservedSmem.offset0,0x4
	.type		__assertfail,@function
